//
// Generated by NVIDIA NVVM Compiler
//
// Compiler Build ID: CL-36424714
// Cuda compilation tools, release 13.0, V13.0.88
// Based on NVVM 20.0.0
//

.version 9.0
.target sm_100
.address_size 64

	// .globl	_Z12scale_kernelPK6float2PS_iiff
.extern .shared .align 16 .b8 sdata[];

.visible .entry _Z12scale_kernelPK6float2PS_iiff(
	.param .u64 .ptr .align 1 _Z12scale_kernelPK6float2PS_iiff_param_0,
	.param .u64 .ptr .align 1 _Z12scale_kernelPK6float2PS_iiff_param_1,
	.param .u32 _Z12scale_kernelPK6float2PS_iiff_param_2,
	.param .u32 _Z12scale_kernelPK6float2PS_iiff_param_3,
	.param .f32 _Z12scale_kernelPK6float2PS_iiff_param_4,
	.param .f32 _Z12scale_kernelPK6float2PS_iiff_param_5
)
{
	.reg .pred 	%p<6>;
	.reg .b32 	%r<21>;
	.reg .b32 	%f<16>;
	.reg .b64 	%rd<10>;
	.reg .b64 	%fd<9>;

	ld.param.u64 	%rd2, [_Z12scale_kernelPK6float2PS_iiff_param_0];
	ld.param.u64 	%rd3, [_Z12scale_kernelPK6float2PS_iiff_param_1];
	ld.param.u32 	%r5, [_Z12scale_kernelPK6float2PS_iiff_param_2];
	ld.param.u32 	%r7, [_Z12scale_kernelPK6float2PS_iiff_param_3];
	ld.param.f32 	%f2, [_Z12scale_kernelPK6float2PS_iiff_param_4];
	ld.param.f32 	%f3, [_Z12scale_kernelPK6float2PS_iiff_param_5];
	cvta.to.global.u64 	%rd1, %rd3;
	mov.u32 	%r8, %ctaid.x;
	mov.u32 	%r9, %ntid.x;
	mov.u32 	%r10, %tid.x;
	mad.lo.s32 	%r1, %r8, %r9, %r10;
	mov.u32 	%r11, %ctaid.y;
	mov.u32 	%r12, %ntid.y;
	mov.u32 	%r13, %tid.y;
	mad.lo.s32 	%r14, %r11, %r12, %r13;
	shr.u32 	%r15, %r5, 31;
	add.s32 	%r16, %r5, %r15;
	shr.s32 	%r3, %r16, 1;
	setp.gt.s32 	%p1, %r1, %r3;
	setp.ge.s32 	%p2, %r14, %r7;
	or.pred  	%p3, %p1, %p2;
	@%p3 bra 	$L__BB0_4;
	mad.lo.s32 	%r17, %r14, %r3, %r14;
	add.s32 	%r4, %r17, %r1;
	cvt.rn.f64.s32 	%fd1, %r1;
	mul.f64 	%fd2, %fd1, 0d401921FB54442D18;
	cvt.rn.f32.s32 	%f4, %r5;
	mul.f32 	%f5, %f2, %f4;
	cvt.f64.f32 	%fd3, %f5;
	div.rn.f64 	%fd4, %fd2, %fd3;
	cvt.rn.f32.f64 	%f6, %fd4;
	shr.u32 	%r18, %r7, 1;
	setp.gt.u32 	%p4, %r14, %r18;
	selp.b32 	%r19, %r7, 0, %p4;
	sub.s32 	%r20, %r14, %r19;
	cvt.rn.f64.s32 	%fd5, %r20;
	mul.f64 	%fd6, %fd5, 0d401921FB54442D18;
	cvt.rn.f32.u32 	%f7, %r7;
	mul.f32 	%f8, %f3, %f7;
	cvt.f64.f32 	%fd7, %f8;
	div.rn.f64 	%fd8, %fd6, %fd7;
	cvt.rn.f32.f64 	%f9, %fd8;
	mul.f32 	%f10, %f9, %f9;
	fma.rn.f32 	%f1, %f6, %f6, %f10;
	setp.leu.f32 	%p5, %f1, 0f283424DC;
	@%p5 bra 	$L__BB0_3;
	cvta.to.global.u64 	%rd6, %rd2;
	mul.wide.s32 	%rd7, %r4, 8;
	add.s64 	%rd8, %rd6, %rd7;
	ld.global.v2.f32 	{%f12, %f13}, [%rd8];
	div.rn.f32 	%f14, %f12, %f1;
	add.s64 	%rd9, %rd1, %rd7;
	div.rn.f32 	%f15, %f13, %f1;
	st.global.v2.f32 	[%rd9], {%f14, %f15};
	bra.uni 	$L__BB0_4;
$L__BB0_3:
	mul.wide.s32 	%rd4, %r4, 8;
	add.s64 	%rd5, %rd1, %rd4;
	mov.f32 	%f11, 0f00000000;
	st.global.v2.f32 	[%rd5], {%f11, %f11};
$L__BB0_4:
	ret;

}
	// .globl	_Z17scale_real_kernelPffi
.visible .entry _Z17scale_real_kernelPffi(
	.param .u64 .ptr .align 1 _Z17scale_real_kernelPffi_param_0,
	.param .f32 _Z17scale_real_kernelPffi_param_1,
	.param .u32 _Z17scale_real_kernelPffi_param_2
)
{
	.reg .pred 	%p<2>;
	.reg .b32 	%r<6>;
	.reg .b32 	%f<4>;
	.reg .b64 	%rd<5>;

	ld.param.u64 	%rd1, [_Z17scale_real_kernelPffi_param_0];
	ld.param.f32 	%f1, [_Z17scale_real_kernelPffi_param_1];
	ld.param.u32 	%r2, [_Z17scale_real_kernelPffi_param_2];
	mov.u32 	%r3, %ctaid.x;
	mov.u32 	%r4, %ntid.x;
	mov.u32 	%r5, %tid.x;
	mad.lo.s32 	%r1, %r3, %r4, %r5;
	setp.ge.s32 	%p1, %r1, %r2;
	@%p1 bra 	$L__BB1_2;
	cvta.to.global.u64 	%rd2, %rd1;
	mul.wide.s32 	%rd3, %r1, 4;
	add.s64 	%rd4, %rd2, %rd3;
	ld.global.f32 	%f2, [%rd4];
	mul.f32 	%f3, %f1, %f2;
	st.global.f32 	[%rd4], %f3;
$L__BB1_2:
	ret;

}
	// .globl	_Z23compute_residual_kernelPKfS0_Pfiiff
.visible .entry _Z23compute_residual_kernelPKfS0_Pfiiff(
	.param .u64 .ptr .align 1 _Z23compute_residual_kernelPKfS0_Pfiiff_param_0,
	.param .u64 .ptr .align 1 _Z23compute_residual_kernelPKfS0_Pfiiff_param_1,
	.param .u64 .ptr .align 1 _Z23compute_residual_kernelPKfS0_Pfiiff_param_2,
	.param .u32 _Z23compute_residual_kernelPKfS0_Pfiiff_param_3,
	.param .u32 _Z23compute_residual_kernelPKfS0_Pfiiff_param_4,
	.param .f32 _Z23compute_residual_kernelPKfS0_Pfiiff_param_5,
	.param .f32 _Z23compute_residual_kernelPKfS0_Pfiiff_param_6
)
{
	.reg .pred 	%p<4>;
	.reg .b32 	%r<29>;
	.reg .b32 	%f<20>;
	.reg .b64 	%rd<19>;

	ld.param.u64 	%rd1, [_Z23compute_residual_kernelPKfS0_Pfiiff_param_0];
	ld.param.u64 	%rd2, [_Z23compute_residual_kernelPKfS0_Pfiiff_param_1];
	ld.param.u64 	%rd3, [_Z23compute_residual_kernelPKfS0_Pfiiff_param_2];
	ld.param.u32 	%r3, [_Z23compute_residual_kernelPKfS0_Pfiiff_param_3];
	ld.param.u32 	%r5, [_Z23compute_residual_kernelPKfS0_Pfiiff_param_4];
	ld.param.f32 	%f1, [_Z23compute_residual_kernelPKfS0_Pfiiff_param_5];
	ld.param.f32 	%f2, [_Z23compute_residual_kernelPKfS0_Pfiiff_param_6];
	mov.u32 	%r6, %ctaid.x;
	mov.u32 	%r7, %ntid.x;
	mov.u32 	%r8, %tid.x;
	mad.lo.s32 	%r1, %r6, %r7, %r8;
	mov.u32 	%r9, %ctaid.y;
	mov.u32 	%r10, %ntid.y;
	mov.u32 	%r11, %tid.y;
	mad.lo.s32 	%r12, %r9, %r10, %r11;
	setp.ge.s32 	%p1, %r1, %r3;
	setp.ge.s32 	%p2, %r12, %r5;
	or.pred  	%p3, %p1, %p2;
	@%p3 bra 	$L__BB2_2;
	cvta.to.global.u64 	%rd4, %rd1;
	cvta.to.global.u64 	%rd5, %rd2;
	cvta.to.global.u64 	%rd6, %rd3;
	add.s32 	%r13, %r1, 1;
	rem.s32 	%r14, %r13, %r3;
	add.s32 	%r15, %r1, %r3;
	add.s32 	%r16, %r15, -1;
	rem.s32 	%r17, %r16, %r3;
	add.s32 	%r18, %r12, 1;
	rem.u32 	%r19, %r18, %r5;
	add.s32 	%r20, %r12, %r5;
	add.s32 	%r21, %r20, -1;
	rem.u32 	%r22, %r21, %r5;
	mul.lo.s32 	%r23, %r3, %r12;
	add.s32 	%r24, %r23, %r1;
	add.s32 	%r25, %r17, %r23;
	add.s32 	%r26, %r14, %r23;
	mad.lo.s32 	%r27, %r22, %r3, %r1;
	mad.lo.s32 	%r28, %r19, %r3, %r1;
	mul.wide.s32 	%rd7, %r25, 4;
	add.s64 	%rd8, %rd4, %rd7;
	ld.global.f32 	%f3, [%rd8];
	mul.wide.s32 	%rd9, %r24, 4;
	add.s64 	%rd10, %rd4, %rd9;
	ld.global.f32 	%f4, [%rd10];
	add.f32 	%f5, %f4, %f4;
	sub.f32 	%f6, %f3, %f5;
	mul.wide.s32 	%rd11, %r26, 4;
	add.s64 	%rd12, %rd4, %rd11;
	ld.global.f32 	%f7, [%rd12];
	add.f32 	%f8, %f7, %f6;
	mul.f32 	%f9, %f1, %f1;
	div.rn.f32 	%f10, %f8, %f9;
	mul.wide.s32 	%rd13, %r27, 4;
	add.s64 	%rd14, %rd4, %rd13;
	ld.global.f32 	%f11, [%rd14];
	sub.f32 	%f12, %f11, %f5;
	mul.wide.s32 	%rd15, %r28, 4;
	add.s64 	%rd16, %rd4, %rd15;
	ld.global.f32 	%f13, [%rd16];
	add.f32 	%f14, %f13, %f12;
	mul.f32 	%f15, %f2, %f2;
	div.rn.f32 	%f16, %f14, %f15;
	add.f32 	%f17, %f10, %f16;
	add.s64 	%rd17, %rd5, %rd9;
	ld.global.f32 	%f18, [%rd17];
	add.f32 	%f19, %f18, %f17;
	add.s64 	%rd18, %rd6, %rd9;
	st.global.f32 	[%rd18], %f19;
$L__BB2_2:
	ret;

}
	// .globl	_Z16l2_reduce_kernelPKfPfi
.visible .entry _Z16l2_reduce_kernelPKfPfi(
	.param .u64 .ptr .align 1 _Z16l2_reduce_kernelPKfPfi_param_0,
	.param .u64 .ptr .align 1 _Z16l2_reduce_kernelPKfPfi_param_1,
	.param .u32 _Z16l2_reduce_kernelPKfPfi_param_2
)
{
	.reg .pred 	%p<7>;
	.reg .b32 	%r<17>;
	.reg .b32 	%f<14>;
	.reg .b64 	%rd<11>;

	ld.param.u64 	%rd3, [_Z16l2_reduce_kernelPKfPfi_param_0];
	ld.param.u64 	%rd2, [_Z16l2_reduce_kernelPKfPfi_param_1];
	ld.param.u32 	%r9, [_Z16l2_reduce_kernelPKfPfi_param_2];
	cvta.to.global.u64 	%rd1, %rd3;
	mov.u32 	%r1, %tid.x;
	mov.u32 	%r2, %ctaid.x;
	mov.u32 	%r16, %ntid.x;
	mul.lo.s32 	%r10, %r16, %r2;
	shl.b32 	%r11, %r10, 1;
	add.s32 	%r4, %r11, %r1;
	setp.ge.u32 	%p1, %r4, %r9;
	mov.f32 	%f13, 0f00000000;
	@%p1 bra 	$L__BB3_2;
	mul.wide.u32 	%rd4, %r4, 4;
	add.s64 	%rd5, %rd1, %rd4;
	ld.global.f32 	%f6, [%rd5];
	fma.rn.f32 	%f13, %f6, %f6, 0f00000000;
$L__BB3_2:
	add.s32 	%r5, %r4, %r16;
	setp.ge.u32 	%p2, %r5, %r9;
	@%p2 bra 	$L__BB3_4;
	mul.wide.u32 	%rd6, %r5, 4;
	add.s64 	%rd7, %rd1, %rd6;
	ld.global.f32 	%f7, [%rd7];
	fma.rn.f32 	%f13, %f7, %f7, %f13;
$L__BB3_4:
	shl.b32 	%r12, %r1, 2;
	mov.u32 	%r13, sdata;
	add.s32 	%r6, %r13, %r12;
	st.shared.f32 	[%r6], %f13;
	bar.sync 	0;
	setp.lt.u32 	%p3, %r16, 2;
	@%p3 bra 	$L__BB3_8;
$L__BB3_5:
	shr.u32 	%r8, %r16, 1;
	setp.ge.u32 	%p4, %r1, %r8;
	@%p4 bra 	$L__BB3_7;
	shl.b32 	%r14, %r8, 2;
	add.s32 	%r15, %r6, %r14;
	ld.shared.f32 	%f8, [%r15];
	ld.shared.f32 	%f9, [%r6];
	add.f32 	%f10, %f8, %f9;
	st.shared.f32 	[%r6], %f10;
$L__BB3_7:
	bar.sync 	0;
	setp.gt.u32 	%p5, %r16, 3;
	mov.u32 	%r16, %r8;
	@%p5 bra 	$L__BB3_5;
$L__BB3_8:
	setp.ne.s32 	%p6, %r1, 0;
	@%p6 bra 	$L__BB3_10;
	ld.shared.f32 	%f11, [sdata];
	cvta.to.global.u64 	%rd8, %rd2;
	mul.wide.u32 	%rd9, %r2, 4;
	add.s64 	%rd10, %rd8, %rd9;
	st.global.f32 	[%rd10], %f11;
$L__BB3_10:
	ret;

}


// ===== COMPILED SASS (sm_100) =====

	.target	sm_100

	.elftype	@"ET_EXEC"


//--------------------- .note.nv.tkinfo           --------------------------
	.section	.note.nv.tkinfo,"",@"SHT_NOTE"
	.sectionflags	@"SHF_NOTE_NV_TKINFO"
	.tkinfo
        /*0018*/ 	.word	0x00000002
        /*0030*/ 	.string	""
        /*0030*/ 	.string	"ptxas"
        /*0030*/ 	.string	"Cuda compilation tools, release 13.0, V13.0.88"
        /*0030*/ 	.string	"Build cuda_13.0.r13.0/compiler.36424714_0"
        /*0030*/ 	.string	"-arch sm_100 -m 64 "



//--------------------- .note.nv.cuinfo           --------------------------
	.section	.note.nv.cuinfo,"",@"SHT_NOTE"
	.sectionflags	@"SHF_NOTE_NV_CUINFO"
        /*0018*/ 	.short	0x0002
        /*001a*/ 	.short	0x0064
        /*001c*/ 	.short	0x0082
	.zero		2


//--------------------- .nv.info                  --------------------------
	.section	.nv.info,"",@"SHT_CUDA_INFO"
	.align	4


	//----- nvinfo : EIATTR_REGCOUNT
	.align		4
        /*0000*/ 	.byte	0x04, 0x2f
        /*0002*/ 	.short	(.L_1 - .L_0)
	.align		4
.L_0:
        /*0004*/ 	.word	index@(_Z12scale_kernelPK6float2PS_iiff)
        /*0008*/ 	.word	0x0000001a


	//----- nvinfo : EIATTR_FRAME_SIZE
	.align		4
.L_1:
        /*000c*/ 	.byte	0x04, 0x11
        /*000e*/ 	.short	(.L_3 - .L_2)
	.align		4
.L_2:
        /*0010*/ 	.word	index@($__internal_2_$__cuda_sm3x_div_rn_noftz_f32_slowpath)
        /*0014*/ 	.word	0x00000000


	//----- nvinfo : EIATTR_FRAME_SIZE
	.align		4
.L_3:
        /*0018*/ 	.byte	0x04, 0x11
        /*001a*/ 	.short	(.L_5 - .L_4)
	.align		4
.L_4:
        /*001c*/ 	.word	index@($__internal_1_$__cuda_sm20_div_rn_f64_full)
        /*0020*/ 	.word	0x00000000


	//----- nvinfo : EIATTR_FRAME_SIZE
	.align		4
.L_5:
        /*0024*/ 	.byte	0x04, 0x11
        /*0026*/ 	.short	(.L_7 - .L_6)
	.align		4
.L_6:
        /*0028*/ 	.word	index@(_Z12scale_kernelPK6float2PS_iiff)
        /*002c*/ 	.word	0x00000000


	//----- nvinfo : EIATTR_REGCOUNT
	.align		4
.L_7:
        /*0030*/ 	.byte	0x04, 0x2f
        /*0032*/ 	.short	(.L_9 - .L_8)
	.align		4
.L_8:
        /*0034*/ 	.word	index@(_Z17scale_real_kernelPffi)
        /*0038*/ 	.word	0x00000008


	//----- nvinfo : EIATTR_FRAME_SIZE
	.align		4
.L_9:
        /*003c*/ 	.byte	0x04, 0x11
        /*003e*/ 	.short	(.L_11 - .L_10)
	.align		4
.L_10:
        /*0040*/ 	.word	index@(_Z17scale_real_kernelPffi)
        /*0044*/ 	.word	0x00000000


	//----- nvinfo : EIATTR_REGCOUNT
	.align		4
.L_11:
        /*0048*/ 	.byte	0x04, 0x2f
        /*004a*/ 	.short	(.L_13 - .L_12)
	.align		4
.L_12:
        /*004c*/ 	.word	index@(_Z23compute_residual_kernelPKfS0_Pfiiff)
        /*0050*/ 	.word	0x00000015


	//----- nvinfo : EIATTR_FRAME_SIZE
	.align		4
.L_13:
        /*0054*/ 	.byte	0x04, 0x11
        /*0056*/ 	.short	(.L_15 - .L_14)
	.align		4
.L_14:
        /*0058*/ 	.word	index@($__internal_0_$__cuda_sm3x_div_rn_noftz_f32_slowpath)
        /*005c*/ 	.word	0x00000000


	//----- nvinfo : EIATTR_FRAME_SIZE
	.align		4
.L_15:
        /*0060*/ 	.byte	0x04, 0x11
        /*0062*/ 	.short	(.L_17 - .L_16)
	.align		4
.L_16:
        /*0064*/ 	.word	index@(_Z23compute_residual_kernelPKfS0_Pfiiff)
        /*0068*/ 	.word	0x00000000


	//----- nvinfo : EIATTR_REGCOUNT
	.align		4
.L_17:
        /*006c*/ 	.byte	0x04, 0x2f
        /*006e*/ 	.short	(.L_19 - .L_18)
	.align		4
.L_18:
        /*0070*/ 	.word	index@(_Z16l2_reduce_kernelPKfPfi)
        /*0074*/ 	.word	0x00000010


	//----- nvinfo : EIATTR_FRAME_SIZE
	.align		4
.L_19:
        /*0078*/ 	.byte	0x04, 0x11
        /*007a*/ 	.short	(.L_21 - .L_20)
	.align		4
.L_20:
        /*007c*/ 	.word	index@(_Z16l2_reduce_kernelPKfPfi)
        /*0080*/ 	.word	0x00000000


	//----- nvinfo : EIATTR_MIN_STACK_SIZE
	.align		4
.L_21:
        /*0084*/ 	.byte	0x04, 0x12
        /*0086*/ 	.short	(.L_23 - .L_22)
	.align		4
.L_22:
        /*0088*/ 	.word	index@(_Z16l2_reduce_kernelPKfPfi)
        /*008c*/ 	.word	0x00000000


	//----- nvinfo : EIATTR_MIN_STACK_SIZE
	.align		4
.L_23:
        /*0090*/ 	.byte	0x04, 0x12
        /*0092*/ 	.short	(.L_25 - .L_24)
	.align		4
.L_24:
        /*0094*/ 	.word	index@(_Z23compute_residual_kernelPKfS0_Pfiiff)
        /*0098*/ 	.word	0x00000000


	//----- nvinfo : EIATTR_MIN_STACK_SIZE
	.align		4
.L_25:
        /*009c*/ 	.byte	0x04, 0x12
        /*009e*/ 	.short	(.L_27 - .L_26)
	.align		4
.L_26:
        /*00a0*/ 	.word	index@(_Z17scale_real_kernelPffi)
        /*00a4*/ 	.word	0x00000000


	//----- nvinfo : EIATTR_MIN_STACK_SIZE
	.align		4
.L_27:
        /*00a8*/ 	.byte	0x04, 0x12
        /*00aa*/ 	.short	(.L_29 - .L_28)
	.align		4
.L_28:
        /*00ac*/ 	.word	index@(_Z12scale_kernelPK6float2PS_iiff)
        /*00b0*/ 	.word	0x00000000
.L_29:


//--------------------- .nv.compat                --------------------------
	.section	.nv.compat,"",@"SHT_CUDA_COMPAT_INFO"
	.align	4
        /*0000*/ 	.byte	0x02, 0x09, 0x00, 0x00, 0x02, 0x02, 0x01, 0x00, 0x02, 0x05, 0x05, 0x00, 0x03, 0x07, 0x01, 0x01
        /*0010*/ 	.byte	0x02, 0x03, 0x00, 0x00, 0x02, 0x06, 0x01, 0x00, 0x04, 0x0b, 0x08, 0x00, 0x01, 0x00, 0x00, 0x00
        /*0020*/ 	.byte	0x00, 0x00, 0x00, 0x00


//--------------------- .nv.info._Z16l2_reduce_kernelPKfPfi --------------------------
	.section	.nv.info._Z16l2_reduce_kernelPKfPfi,"",@"SHT_CUDA_INFO"
	.sectionflags	@""
	.align	4


	//----- nvinfo : EIATTR_CUDA_API_VERSION
	.align		4
        /*0000*/ 	.byte	0x04, 0x37
        /*0002*/ 	.short	(.L_31 - .L_30)
.L_30:
        /*0004*/ 	.word	0x00000082


	//----- nvinfo : EIATTR_KPARAM_INFO
	.align		4
.L_31:
        /*0008*/ 	.byte	0x04, 0x17
        /*000a*/ 	.short	(.L_33 - .L_32)
.L_32:
        /*000c*/ 	.word	0x00000000
        /*0010*/ 	.short	0x0002
        /*0012*/ 	.short	0x0010
        /*0014*/ 	.byte	0x00, 0xf0, 0x11, 0x00


	//----- nvinfo : EIATTR_KPARAM_INFO
	.align		4
.L_33:
        /*0018*/ 	.byte	0x04, 0x17
        /*001a*/ 	.short	(.L_35 - .L_34)
.L_34:
        /*001c*/ 	.word	0x00000000
        /*0020*/ 	.short	0x0001
        /*0022*/ 	.short	0x0008
        /*0024*/ 	.byte	0x00, 0xf5, 0x21, 0x00


	//----- nvinfo : EIATTR_KPARAM_INFO
	.align		4
.L_35:
        /*0028*/ 	.byte	0x04, 0x17
        /*002a*/ 	.short	(.L_37 - .L_36)
.L_36:
        /*002c*/ 	.word	0x00000000
        /*0030*/ 	.short	0x0000
        /*0032*/ 	.short	0x0000
        /*0034*/ 	.byte	0x00, 0xf5, 0x21, 0x00


	//----- nvinfo : EIATTR_SPARSE_MMA_MASK
	.align		4
.L_37:
        /*0038*/ 	.byte	0x03, 0x50
        /*003a*/ 	.short	0x0000


	//----- nvinfo : EIATTR_MAXREG_COUNT
	.align		4
        /*003c*/ 	.byte	0x03, 0x1b
        /*003e*/ 	.short	0x00ff


	//----- nvinfo : EIATTR_NUM_BARRIERS
	.align		4
        /*0040*/ 	.byte	0x02, 0x4c
        /*0042*/ 	.byte	0x01
	.zero		1


	//----- nvinfo : EIATTR_MERCURY_ISA_VERSION
	.align		4
        /*0044*/ 	.byte	0x03, 0x5f
        /*0046*/ 	.short	0x0101


	//----- nvinfo : EIATTR_VRC_CTA_INIT_COUNT
	.align		4
        /*0048*/ 	.byte	0x02, 0x4a
	.zero		1
	.zero		1


	//----- nvinfo : EIATTR_EXIT_INSTR_OFFSETS
	.align		4
        /*004c*/ 	.byte	0x04, 0x1c
        /*004e*/ 	.short	(.L_39 - .L_38)


	//   ....[0]....
.L_38:
        /*0050*/ 	.word	0x00000290


	//   ....[1]....
        /*0054*/ 	.word	0x00000310


	//----- nvinfo : EIATTR_CBANK_PARAM_SIZE
	.align		4
.L_39:
        /*0058*/ 	.byte	0x03, 0x19
        /*005a*/ 	.short	0x0014


	//----- nvinfo : EIATTR_PARAM_CBANK
	.align		4
        /*005c*/ 	.byte	0x04, 0x0a
        /*005e*/ 	.short	(.L_41 - .L_40)
	.align		4
.L_40:
        /*0060*/ 	.word	index@(.nv.constant0._Z16l2_reduce_kernelPKfPfi)
        /*0064*/ 	.short	0x0380
        /*0066*/ 	.short	0x0014


	//----- nvinfo : EIATTR_SW_WAR
	.align		4
.L_41:
        /*0068*/ 	.byte	0x04, 0x36
        /*006a*/ 	.short	(.L_43 - .L_42)
.L_42:
        /*006c*/ 	.word	0x00000008
.L_43:


//--------------------- .nv.info._Z23compute_residual_kernelPKfS0_Pfiiff --------------------------
	.section	.nv.info._Z23compute_residual_kernelPKfS0_Pfiiff,"",@"SHT_CUDA_INFO"
	.sectionflags	@""
	.align	4


	//----- nvinfo : EIATTR_CUDA_API_VERSION
	.align		4
        /*0000*/ 	.byte	0x04, 0x37
        /*0002*/ 	.short	(.L_45 - .L_44)
.L_44:
        /*0004*/ 	.word	0x00000082


	//----- nvinfo : EIATTR_KPARAM_INFO
	.align		4
.L_45:
        /*0008*/ 	.byte	0x04, 0x17
        /*000a*/ 	.short	(.L_47 - .L_46)
.L_46:
        /*000c*/ 	.word	0x00000000
        /*0010*/ 	.short	0x0006
        /*0012*/ 	.short	0x0024
        /*0014*/ 	.byte	0x00, 0xf0, 0x11, 0x00


	//----- nvinfo : EIATTR_KPARAM_INFO
	.align		4
.L_47:
        /*0018*/ 	.byte	0x04, 0x17
        /*001a*/ 	.short	(.L_49 - .L_48)
.L_48:
        /*001c*/ 	.word	0x00000000
        /*0020*/ 	.short	0x0005
        /*0022*/ 	.short	0x0020
        /*0024*/ 	.byte	0x00, 0xf0, 0x11, 0x00


	//----- nvinfo : EIATTR_KPARAM_INFO
	.align		4
.L_49:
        /*0028*/ 	.byte	0x04, 0x17
        /*002a*/ 	.short	(.L_51 - .L_50)
.L_50:
        /*002c*/ 	.word	0x00000000
        /*0030*/ 	.short	0x0004
        /*0032*/ 	.short	0x001c
        /*0034*/ 	.byte	0x00, 0xf0, 0x11, 0x00


	//----- nvinfo : EIATTR_KPARAM_INFO
	.align		4
.L_51:
        /*0038*/ 	.byte	0x04, 0x17
        /*003a*/ 	.short	(.L_53 - .L_52)
.L_52:
        /*003c*/ 	.word	0x00000000
        /*0040*/ 	.short	0x0003
        /*0042*/ 	.short	0x0018
        /*0044*/ 	.byte	0x00, 0xf0, 0x11, 0x00


	//----- nvinfo : EIATTR_KPARAM_INFO
	.align		4
.L_53:
        /*0048*/ 	.byte	0x04, 0x17
        /*004a*/ 	.short	(.L_55 - .L_54)
.L_54:
        /*004c*/ 	.word	0x00000000
        /*0050*/ 	.short	0x0002
        /*0052*/ 	.short	0x0010
        /*0054*/ 	.byte	0x00, 0xf5, 0x21, 0x00


	//----- nvinfo : EIATTR_KPARAM_INFO
	.align		4
.L_55:
        /*0058*/ 	.byte	0x04, 0x17
        /*005a*/ 	.short	(.L_57 - .L_56)
.L_56:
        /*005c*/ 	.word	0x00000000
        /*0060*/ 	.short	0x0001
        /*0062*/ 	.short	0x0008
        /*0064*/ 	.byte	0x00, 0xf5, 0x21, 0x00


	//----- nvinfo : EIATTR_KPARAM_INFO
	.align		4
.L_57:
        /*0068*/ 	.byte	0x04, 0x17
        /*006a*/ 	.short	(.L_59 - .L_58)
.L_58:
        /*006c*/ 	.word	0x00000000
        /*0070*/ 	.short	0x0000
        /*0072*/ 	.short	0x0000
        /*0074*/ 	.byte	0x00, 0xf5, 0x21, 0x00


	//----- nvinfo : EIATTR_SPARSE_MMA_MASK
	.align		4
.L_59:
        /*0078*/ 	.byte	0x03, 0x50
        /*007a*/ 	.short	0x0000


	//----- nvinfo : EIATTR_MAXREG_COUNT
	.align		4
        /*007c*/ 	.byte	0x03, 0x1b
        /*007e*/ 	.short	0x00ff


	//----- nvinfo : EIATTR_MERCURY_ISA_VERSION
	.align		4
        /*0080*/ 	.byte	0x03, 0x5f
        /*0082*/ 	.short	0x0101


	//----- nvinfo : EIATTR_VRC_CTA_INIT_COUNT
	.align		4
        /*0084*/ 	.byte	0x02, 0x4a
	.zero		1
	.zero		1


	//----- nvinfo : EIATTR_EXIT_INSTR_OFFSETS
	.align		4
        /*0088*/ 	.byte	0x04, 0x1c
        /*008a*/ 	.short	(.L_61 - .L_60)


	//   ....[0]....
.L_60:
        /*008c*/ 	.word	0x000000c0


	//   ....[1]....
        /*0090*/ 	.word	0x000008a0


	//----- nvinfo : EIATTR_CRS_STACK_SIZE
	.align		4
.L_61:
        /*0094*/ 	.byte	0x04, 0x1e
        /*0096*/ 	.short	(.L_63 - .L_62)
.L_62:
        /*0098*/ 	.word	0x00000000


	//----- nvinfo : EIATTR_CBANK_PARAM_SIZE
	.align		4
.L_63:
        /*009c*/ 	.byte	0x03, 0x19
        /*009e*/ 	.short	0x0028


	//----- nvinfo : EIATTR_PARAM_CBANK
	.align		4
        /*00a0*/ 	.byte	0x04, 0x0a
        /*00a2*/ 	.short	(.L_65 - .L_64)
	.align		4
.L_64:
        /*00a4*/ 	.word	index@(.nv.constant0._Z23compute_residual_kernelPKfS0_Pfiiff)
        /*00a8*/ 	.short	0x0380
        /*00aa*/ 	.short	0x0028


	//----- nvinfo : EIATTR_SW_WAR
	.align		4
.L_65:
        /*00ac*/ 	.byte	0x04, 0x36
        /*00ae*/ 	.short	(.L_67 - .L_66)
.L_66:
        /*00b0*/ 	.word	0x00000008
.L_67:


//--------------------- .nv.info._Z17scale_real_kernelPffi --------------------------
	.section	.nv.info._Z17scale_real_kernelPffi,"",@"SHT_CUDA_INFO"
	.sectionflags	@""
	.align	4


	//----- nvinfo : EIATTR_CUDA_API_VERSION
	.align		4
        /*0000*/ 	.byte	0x04, 0x37
        /*0002*/ 	.short	(.L_69 - .L_68)
.L_68:
        /*0004*/ 	.word	0x00000082


	//----- nvinfo : EIATTR_KPARAM_INFO
	.align		4
.L_69:
        /*0008*/ 	.byte	0x04, 0x17
        /*000a*/ 	.short	(.L_71 - .L_70)
.L_70:
        /*000c*/ 	.word	0x00000000
        /*0010*/ 	.short	0x0002
        /*0012*/ 	.short	0x000c
        /*0014*/ 	.byte	0x00, 0xf0, 0x11, 0x00


	//----- nvinfo : EIATTR_KPARAM_INFO
	.align		4
.L_71:
        /*0018*/ 	.byte	0x04, 0x17
        /*001a*/ 	.short	(.L_73 - .L_72)
.L_72:
        /*001c*/ 	.word	0x00000000
        /*0020*/ 	.short	0x0001
        /*0022*/ 	.short	0x0008
        /*0024*/ 	.byte	0x00, 0xf0, 0x11, 0x00


	//----- nvinfo : EIATTR_KPARAM_INFO
	.align		4
.L_73:
        /*0028*/ 	.byte	0x04, 0x17
        /*002a*/ 	.short	(.L_75 - .L_74)
.L_74:
        /*002c*/ 	.word	0x00000000
        /*0030*/ 	.short	0x0000
        /*0032*/ 	.short	0x0000
        /*0034*/ 	.byte	0x00, 0xf5, 0x21, 0x00


	//----- nvinfo : EIATTR_SPARSE_MMA_MASK
	.align		4
.L_75:
        /*0038*/ 	.byte	0x03, 0x50
        /*003a*/ 	.short	0x0000


	//----- nvinfo : EIATTR_MAXREG_COUNT
	.align		4
        /*003c*/ 	.byte	0x03, 0x1b
        /*003e*/ 	.short	0x00ff


	//----- nvinfo : EIATTR_MERCURY_ISA_VERSION
	.align		4
        /*0040*/ 	.byte	0x03, 0x5f
        /*0042*/ 	.short	0x0101


	//----- nvinfo : EIATTR_VRC_CTA_INIT_COUNT
	.align		4
        /*0044*/ 	.byte	0x02, 0x4a
	.zero		1
	.zero		1


	//----- nvinfo : EIATTR_EXIT_INSTR_OFFSETS
	.align		4
        /*0048*/ 	.byte	0x04, 0x1c
        /*004a*/ 	.short	(.L_77 - .L_76)


	//   ....[0]....
.L_76:
        /*004c*/ 	.word	0x00000070


	//   ....[1]....
        /*0050*/ 	.word	0x000000f0


	//----- nvinfo : EIATTR_CBANK_PARAM_SIZE
	.align		4
.L_77:
        /*0054*/ 	.byte	0x03, 0x19
        /*0056*/ 	.short	0x0010


	//----- nvinfo : EIATTR_PARAM_CBANK
	.align		4
        /*0058*/ 	.byte	0x04, 0x0a
        /*005a*/ 	.short	(.L_79 - .L_78)
	.align		4
.L_78:
        /*005c*/ 	.word	index@(.nv.constant0._Z17scale_real_kernelPffi)
        /*0060*/ 	.short	0x0380
        /*0062*/ 	.short	0x0010


	//----- nvinfo : EIATTR_SW_WAR
	.align		4
.L_79:
        /*0064*/ 	.byte	0x04, 0x36
        /*0066*/ 	.short	(.L_81 - .L_80)
.L_80:
        /*0068*/ 	.word	0x00000008
.L_81:


//--------------------- .nv.info._Z12scale_kernelPK6float2PS_iiff --------------------------
	.section	.nv.info._Z12scale_kernelPK6float2PS_iiff,"",@"SHT_CUDA_INFO"
	.sectionflags	@""
	.align	4


	//----- nvinfo : EIATTR_CUDA_API_VERSION
	.align		4
        /*0000*/ 	.byte	0x04, 0x37
        /*0002*/ 	.short	(.L_83 - .L_82)
.L_82:
        /*0004*/ 	.word	0x00000082


	//----- nvinfo : EIATTR_KPARAM_INFO
	.align		4
.L_83:
        /*0008*/ 	.byte	0x04, 0x17
        /*000a*/ 	.short	(.L_85 - .L_84)
.L_84:
        /*000c*/ 	.word	0x00000000
        /*0010*/ 	.short	0x0005
        /*0012*/ 	.short	0x001c
        /*0014*/ 	.byte	0x00, 0xf0, 0x11, 0x00


	//----- nvinfo : EIATTR_KPARAM_INFO
	.align		4
.L_85:
        /*0018*/ 	.byte	0x04, 0x17
        /*001a*/ 	.short	(.L_87 - .L_86)
.L_86:
        /*001c*/ 	.word	0x00000000
        /*0020*/ 	.short	0x0004
        /*0022*/ 	.short	0x0018
        /*0024*/ 	.byte	0x00, 0xf0, 0x11, 0x00


	//----- nvinfo : EIATTR_KPARAM_INFO
	.align		4
.L_87:
        /*0028*/ 	.byte	0x04, 0x17
        /*002a*/ 	.short	(.L_89 - .L_88)
.L_88:
        /*002c*/ 	.word	0x00000000
        /*0030*/ 	.short	0x0003
        /*0032*/ 	.short	0x0014
        /*0034*/ 	.byte	0x00, 0xf0, 0x11, 0x00


	//----- nvinfo : EIATTR_KPARAM_INFO
	.align		4
.L_89:
        /*0038*/ 	.byte	0x04, 0x17
        /*003a*/ 	.short	(.L_91 - .L_90)
.L_90:
        /*003c*/ 	.word	0x00000000
        /*0040*/ 	.short	0x0002
        /*0042*/ 	.short	0x0010
        /*0044*/ 	.byte	0x00, 0xf0, 0x11, 0x00


	//----- nvinfo : EIATTR_KPARAM_INFO
	.align		4
.L_91:
        /*0048*/ 	.byte	0x04, 0x17
        /*004a*/ 	.short	(.L_93 - .L_92)
.L_92:
        /*004c*/ 	.word	0x00000000
        /*0050*/ 	.short	0x0001
        /*0052*/ 	.short	0x0008
        /*0054*/ 	.byte	0x00, 0xf5, 0x21, 0x00


	//----- nvinfo : EIATTR_KPARAM_INFO
	.align		4
.L_93:
        /*0058*/ 	.byte	0x04, 0x17
        /*005a*/ 	.short	(.L_95 - .L_94)
.L_94:
        /*005c*/ 	.word	0x00000000
        /*0060*/ 	.short	0x0000
        /*0062*/ 	.short	0x0000
        /*0064*/ 	.byte	0x00, 0xf5, 0x21, 0x00


	//----- nvinfo : EIATTR_SPARSE_MMA_MASK
	.align		4
.L_95:
        /*0068*/ 	.byte	0x03, 0x50
        /*006a*/ 	.short	0x0000


	//----- nvinfo : EIATTR_MAXREG_COUNT
	.align		4
        /*006c*/ 	.byte	0x03, 0x1b
        /*006e*/ 	.short	0x00ff


	//----- nvinfo : EIATTR_MERCURY_ISA_VERSION
	.align		4
        /*0070*/ 	.byte	0x03, 0x5f
        /*0072*/ 	.short	0x0101


	//----- nvinfo : EIATTR_VRC_CTA_INIT_COUNT
	.align		4
        /*0074*/ 	.byte	0x02, 0x4a
	.zero		1
	.zero		1


	//----- nvinfo : EIATTR_EXIT_INSTR_OFFSETS
	.align		4
        /*0078*/ 	.byte	0x04, 0x1c
        /*007a*/ 	.short	(.L_97 - .L_96)


	//   ....[0]....
.L_96:
        /*007c*/ 	.word	0x000000e0


	//   ....[1]....
        /*0080*/ 	.word	0x000007a0


	//   ....[2]....
        /*0084*/ 	.word	0x000007e0


	//----- nvinfo : EIATTR_CRS_STACK_SIZE
	.align		4
.L_97:
        /*0088*/ 	.byte	0x04, 0x1e
        /*008a*/ 	.short	(.L_99 - .L_98)
.L_98:
        /*008c*/ 	.word	0x00000000


	//----- nvinfo : EIATTR_CBANK_PARAM_SIZE
	.align		4
.L_99:
        /*0090*/ 	.byte	0x03, 0x19
        /*0092*/ 	.short	0x0020


	//----- nvinfo : EIATTR_PARAM_CBANK
	.align		4
        /*0094*/ 	.byte	0x04, 0x0a
        /*0096*/ 	.short	(.L_101 - .L_100)
	.align		4
.L_100:
        /*0098*/ 	.word	index@(.nv.constant0._Z12scale_kernelPK6float2PS_iiff)
        /*009c*/ 	.short	0x0380
        /*009e*/ 	.short	0x0020


	//----- nvinfo : EIATTR_SW_WAR
	.align		4
.L_101:
        /*00a0*/ 	.byte	0x04, 0x36
        /*00a2*/ 	.short	(.L_103 - .L_102)
.L_102:
        /*00a4*/ 	.word	0x00000008
.L_103:


//--------------------- .nv.callgraph             --------------------------
	.section	.nv.callgraph,"",@"SHT_CUDA_CALLGRAPH"
	.align	4
	.sectionentsize	8
	.align		4
        /*0000*/ 	.word	0x00000000
	.align		4
        /*0004*/ 	.word	0xffffffff
	.align		4
        /*0008*/ 	.word	0x00000000
	.align		4
        /*000c*/ 	.word	0xfffffffe
	.align		4
        /*0010*/ 	.word	0x00000000
	.align		4
        /*0014*/ 	.word	0xfffffffd
	.align		4
        /*0018*/ 	.word	0x00000000
	.align		4
        /*001c*/ 	.word	0xfffffffc


//--------------------- .text._Z16l2_reduce_kernelPKfPfi --------------------------
	.section	.text._Z16l2_reduce_kernelPKfPfi,"ax",@progbits
	.align	128
        .global         _Z16l2_reduce_kernelPKfPfi
        .type           _Z16l2_reduce_kernelPKfPfi,@function
        .size           _Z16l2_reduce_kernelPKfPfi,(.L_x_49 - _Z16l2_reduce_kernelPKfPfi)
        .other          _Z16l2_reduce_kernelPKfPfi,@"STO_CUDA_ENTRY STV_DEFAULT"
_Z16l2_reduce_kernelPKfPfi:
.text._Z16l2_reduce_kernelPKfPfi:
[----:B------:R-:W-:Y:S01]  /*0000*/  LDC R1, c[0x0][0x37c] ;  /* 0x0000df00ff017b82 */ /* 0x000fe20000000800 */
[----:B------:R-:W0:Y:S01]  /*0010*/  S2R R11, SR_CTAID.X ;  /* 0x00000000000b7919 */ /* 0x000e220000002500 */
[----:B------:R-:W1:Y:S01]  /*0020*/  LDCU UR4, c[0x0][0x360] ;  /* 0x00006c00ff0477ac */ /* 0x000e620008000800 */
[----:B------:R-:W2:Y:S01]  /*0030*/  S2R R9, SR_TID.X ;  /* 0x0000000000097919 */ /* 0x000ea20000002100 */
[----:B------:R-:W3:Y:S01]  /*0040*/  LDCU UR5, c[0x0][0x390] ;  /* 0x00007200ff0577ac */ /* 0x000ee20008000800 */
[----:B------:R-:W4:Y:S01]  /*0050*/  LDCU.64 UR6, c[0x0][0x358] ;  /* 0x00006b00ff0677ac */ /* 0x000f220008000a00 */
[----:B-1----:R-:W-:Y:S02]  /*0060*/  IMAD.U32 R6, RZ, RZ, UR4 ;  /* 0x00000004ff067e24 */ /* 0x002fe4000f8e00ff */
[----:B0-----:R-:W-:-:S04]  /*0070*/  IMAD R0, R11, UR4, RZ ;  /* 0x000000040b007c24 */ /* 0x001fc8000f8e02ff */
[----:B--2---:R-:W-:-:S05]  /*0080*/  IMAD R7, R0, 0x2, R9 ;  /* 0x0000000200077824 */ /* 0x004fca00078e0209 */
[C---:B---3--:R-:W-:Y:S02]  /*0090*/  ISETP.GE.U32.AND P0, PT, R7.reuse, UR5, PT ;  /* 0x0000000507007c0c */ /* 0x048fe4000bf06070 */
[----:B------:R-:W-:-:S04]  /*00a0*/  IADD3 R13, PT, PT, R7, R6, RZ ;  /* 0x00000006070d7210 */ /* 0x000fc80007ffe0ff */
[----:B------:R-:W-:-:S07]  /*00b0*/  ISETP.GE.U32.AND P1, PT, R13, UR5, PT ;  /* 0x000000050d007c0c */ /* 0x000fce000bf26070 */
[----:B------:R-:W0:Y:S08]  /*00c0*/  @!P0 LDC.64 R2, c[0x0][0x380] ;  /* 0x0000e000ff028b82 */ /* 0x000e300000000a00 */
[----:B------:R-:W1:Y:S01]  /*00d0*/  @!P1 LDC.64 R4, c[0x0][0x380] ;  /* 0x0000e000ff049b82 */ /* 0x000e620000000a00 */
[----:B0-----:R-:W-:-:S05]  /*00e0*/  @!P0 IMAD.WIDE.U32 R2, R7, 0x4, R2 ;  /* 0x0000000407028825 */ /* 0x001fca00078e0002 */
[----:B----4-:R-:W2:Y:S01]  /*00f0*/  @!P0 LDG.E R0, desc[UR6][R2.64] ;  /* 0x0000000602008981 */ /* 0x010ea2000c1e1900 */
[----:B-1----:R-:W-:-:S06]  /*0100*/  @!P1 IMAD.WIDE.U32 R4, R13, 0x4, R4 ;  /* 0x000000040d049825 */ /* 0x002fcc00078e0004 */
[----:B------:R-:W3:Y:S01]  /*0110*/  @!P1 LDG.E R4, desc[UR6][R4.64] ;  /* 0x0000000604049981 */ /* 0x000ee2000c1e1900 */
[----:B------:R-:W0:Y:S01]  /*0120*/  S2UR UR5, SR_CgaCtaId ;  /* 0x00000000000579c3 */ /* 0x000e220000008800 */
[----:B------:R-:W-:Y:S01]  /*0130*/  IMAD.MOV.U32 R7, RZ, RZ, RZ ;  /* 0x000000ffff077224 */ /* 0x000fe200078e00ff */
[----:B------:R-:W-:Y:S02]  /*0140*/  UMOV UR4, 0x400 ;  /* 0x0000040000047882 */ /* 0x000fe40000000000 */
[----:B0-----:R-:W-:Y:S01]  /*0150*/  ULEA UR4, UR5, UR4, 0x18 ;  /* 0x0000000405047291 */ /* 0x001fe2000f8ec0ff */
[----:B--2---:R-:W-:Y:S01]  /*0160*/  @!P0 FFMA R7, R0, R0, RZ ;  /* 0x0000000000078223 */ /* 0x004fe200000000ff */
[----:B------:R-:W-:-:S04]  /*0170*/  ISETP.GE.U32.AND P0, PT, R6, 0x2, PT ;  /* 0x000000020600780c */ /* 0x000fc80003f06070 */
[C---:B------:R-:W-:Y:S01]  /*0180*/  LEA R0, R9.reuse, UR4, 0x2 ;  /* 0x0000000409007c11 */ /* 0x040fe2000f8e10ff */
[----:B---3--:R-:W-:Y:S01]  /*0190*/  @!P1 FFMA R7, R4, R4, R7 ;  /* 0x0000000404079223 */ /* 0x008fe20000000007 */
[----:B------:R-:W-:-:S04]  /*01a0*/  ISETP.NE.AND P1, PT, R9, RZ, PT ;  /* 0x000000ff0900720c */ /* 0x000fc80003f25270 */
[----:B------:R0:W-:Y:S01]  /*01b0*/  STS [R0], R7 ;  /* 0x0000000700007388 */ /* 0x0001e20000000800 */
[----:B------:R-:W-:Y:S06]  /*01c0*/  BAR.SYNC.DEFER_BLOCKING 0x0 ;  /* 0x0000000000007b1d */ /* 0x000fec0000010000 */
[----:B------:R-:W-:Y:S05]  /*01d0*/  @!P0 BRA `(.L_x_0) ;  /* 0x00000000002c8947 */ /* 0x000fea0003800000 */
.L_x_1:
[----:B------:R-:W-:-:S04]  /*01e0*/  SHF.R.U32.HI R4, RZ, 0x1, R6 ;  /* 0x00000001ff047819 */ /* 0x000fc80000011606 */
[----:B------:R-:W-:-:S13]  /*01f0*/  ISETP.GE.U32.AND P0, PT, R9, R4, PT ;  /* 0x000000040900720c */ /* 0x000fda0003f06070 */
[----:B------:R-:W-:Y:S01]  /*0200*/  @!P0 LEA R2, R4, R0, 0x2 ;  /* 0x0000000004028211 */ /* 0x000fe200078e10ff */
[----:B------:R-:W-:Y:S05]  /*0210*/  @!P0 LDS R3, [R0] ;  /* 0x0000000000038984 */ /* 0x000fea0000000800 */
[----:B------:R-:W1:Y:S02]  /*0220*/  @!P0 LDS R2, [R2] ;  /* 0x0000000002028984 */ /* 0x000e640000000800 */
[----:B-1----:R-:W-:-:S05]  /*0230*/  @!P0 FADD R3, R2, R3 ;  /* 0x0000000302038221 */ /* 0x002fca0000000000 */
[----:B------:R1:W-:Y:S01]  /*0240*/  @!P0 STS [R0], R3 ;  /* 0x0000000300008388 */ /* 0x0003e20000000800 */
[----:B------:R-:W-:Y:S01]  /*0250*/  BAR.SYNC.DEFER_BLOCKING 0x0 ;  /* 0x0000000000007b1d */ /* 0x000fe20000010000 */
[----:B------:R-:W-:Y:S02]  /*0260*/  ISETP.GT.U32.AND P0, PT, R6, 0x3, PT ;  /* 0x000000030600780c */ /* 0x000fe40003f04070 */
[----:B------:R-:W-:-:S11]  /*0270*/  MOV R6, R4 ;  /* 0x0000000400067202 */ /* 0x000fd60000000f00 */
[----:B-1----:R-:W-:Y:S05]  /*0280*/  @P0 BRA `(.L_x_1) ;  /* 0xfffffffc00d40947 */ /* 0x002fea000383ffff */
.L_x_0:
[----:B------:R-:W-:Y:S05]  /*0290*/  @P1 EXIT ;  /* 0x000000000000194d */ /* 0x000fea0003800000 */
[----:B------:R-:W1:Y:S01]  /*02a0*/  S2UR UR5, SR_CgaCtaId ;  /* 0x00000000000579c3 */ /* 0x000e620000008800 */
[----:B------:R-:W-:-:S07]  /*02b0*/  UMOV UR4, 0x400 ;  /* 0x0000040000047882 */ /* 0x000fce0000000000 */
[----:B------:R-:W2:Y:S01]  /*02c0*/  LDC.64 R2, c[0x0][0x388] ;  /* 0x0000e200ff027b82 */ /* 0x000ea20000000a00 */
[----:B-1----:R-:W-:Y:S01]  /*02d0*/  ULEA UR4, UR5, UR4, 0x18 ;  /* 0x0000000405047291 */ /* 0x002fe2000f8ec0ff */
[----:B--2---:R-:W-:-:S08]  /*02e0*/  IMAD.WIDE.U32 R2, R11, 0x4, R2 ;  /* 0x000000040b027825 */ /* 0x004fd000078e0002 */
[----:B------:R-:W1:Y:S04]  /*02f0*/  LDS R5, [UR4] ;  /* 0x00000004ff057984 */ /* 0x000e680008000800 */
[----:B-1----:R-:W-:Y:S01]  /*0300*/  STG.E desc[UR6][R2.64], R5 ;  /* 0x0000000502007986 */ /* 0x002fe2000c101906 */
[----:B------:R-:W-:Y:S05]  /*0310*/  EXIT ;  /* 0x000000000000794d */ /* 0x000fea0003800000 */
.L_x_2:
[----:B------:R-:W-:-:S00]  /*0320*/  BRA `(.L_x_2) ;  /* 0xfffffffc00fc7947 */ /* 0x000fc0000383ffff */
[----:B------:R-:W-:-:S00]  /*0330*/  NOP ;  /* 0x0000000000007918 */ /* 0x000fc00000000000 */
        /* <DEDUP_REMOVED lines=12> */
.L_x_49:


//--------------------- .text._Z23compute_residual_kernelPKfS0_Pfiiff --------------------------
	.section	.text._Z23compute_residual_kernelPKfS0_Pfiiff,"ax",@progbits
	.align	128
        .global         _Z23compute_residual_kernelPKfS0_Pfiiff
        .type           _Z23compute_residual_kernelPKfS0_Pfiiff,@function
        .size           _Z23compute_residual_kernelPKfS0_Pfiiff,(.L_x_46 - _Z23compute_residual_kernelPKfS0_Pfiiff)
        .other          _Z23compute_residual_kernelPKfS0_Pfiiff,@"STO_CUDA_ENTRY STV_DEFAULT"
_Z23compute_residual_kernelPKfS0_Pfiiff:
.text._Z23compute_residual_kernelPKfS0_Pfiiff:
[----:B------:R-:W-:Y:S01]  /*0000*/  LDC R1, c[0x0][0x37c] ;  /* 0x0000df00ff017b82 */ /* 0x000fe20000000800 */
[----:B------:R-:W0:Y:S07]  /*0010*/  S2R R7, SR_TID.Y ;  /* 0x0000000000077919 */ /* 0x000e2e0000002200 */
[----:B------:R-:W1:Y:S01]  /*0020*/  LDC R3, c[0x0][0x360] ;  /* 0x0000d800ff037b82 */ /* 0x000e620000000800 */
[----:B------:R-:W1:Y:S07]  /*0030*/  S2R R2, SR_TID.X ;  /* 0x0000000000027919 */ /* 0x000e6e0000002100 */
[----:B------:R-:W0:Y:S08]  /*0040*/  S2UR UR5, SR_CTAID.Y ;  /* 0x00000000000579c3 */ /* 0x000e300000002600 */
[----:B------:R-:W0:Y:S08]  /*0050*/  LDC R0, c[0x0][0x364] ;  /* 0x0000d900ff007b82 */ /* 0x000e300000000800 */
[----:B------:R-:W1:Y:S08]  /*0060*/  S2UR UR4, SR_CTAID.X ;  /* 0x00000000000479c3 */ /* 0x000e700000002500 */
[----:B------:R-:W2:Y:S01]  /*0070*/  LDC.64 R4, c[0x0][0x398] ;  /* 0x0000e600ff047b82 */ /* 0x000ea20000000a00 */
[----:B0-----:R-:W-:-:S02]  /*0080*/  IMAD R0, R0, UR5, R7 ;  /* 0x0000000500007c24 */ /* 0x001fc4000f8e0207 */
[----:B-1----:R-:W-:-:S03]  /*0090*/  IMAD R3, R3, UR4, R2 ;  /* 0x0000000403037c24 */ /* 0x002fc6000f8e0202 */
[----:B--2---:R-:W-:-:S04]  /*00a0*/  ISETP.GE.AND P0, PT, R0, R5, PT ;  /* 0x000000050000720c */ /* 0x004fc80003f06270 */
[----:B------:R-:W-:-:S13]  /*00b0*/  ISETP.GE.OR P0, PT, R3, R4, P0 ;  /* 0x000000040300720c */ /* 0x000fda0000706670 */
[----:B------:R-:W-:Y:S05]  /*00c0*/  @P0 EXIT ;  /* 0x000000000000094d */ /* 0x000fea0003800000 */
[----:B------:R-:W-:Y:S01]  /*00d0*/  IABS R11, R4 ;  /* 0x00000004000b7213 */ /* 0x000fe20000000000 */
[----:B------:R-:W0:Y:S01]  /*00e0*/  LDCU.64 UR4, c[0x0][0x358] ;  /* 0x00006b00ff0477ac */ /* 0x000e220008000a00 */
[C---:B------:R-:W-:Y:S01]  /*00f0*/  IADD3 R9, PT, PT, R3.reuse, -0x1, R4 ;  /* 0xffffffff03097810 */ /* 0x040fe20007ffe004 */
[----:B------:R-:W1:Y:S01]  /*0100*/  LDC R18, c[0x0][0x3a0] ;  /* 0x0000e800ff127b82 */ /* 0x000e620000000800 */
[----:B------:R-:W2:Y:S01]  /*0110*/  I2F.RP R8, R11 ;  /* 0x0000000b00087306 */ /* 0x000ea20000209400 */
[----:B------:R-:W-:-:S07]  /*0120*/  IADD3 R2, PT, PT, R3, 0x1, RZ ;  /* 0x0000000103027810 */ /* 0x000fce0007ffe0ff */
[----:B--2---:R-:W2:Y:S02]  /*0130*/  MUFU.RCP R8, R8 ;  /* 0x0000000800087308 */ /* 0x004ea40000001000 */
[----:B--2---:R-:W-:Y:S01]  /*0140*/  VIADD R6, R8, 0xffffffe ;  /* 0x0ffffffe08067836 */ /* 0x004fe20000000000 */
[----:B------:R-:W-:-:S05]  /*0150*/  IABS R8, R2 ;  /* 0x0000000200087213 */ /* 0x000fca0000000000 */
[----:B------:R2:W3:Y:S02]  /*0160*/  F2I.FTZ.U32.TRUNC.NTZ R7, R6 ;  /* 0x0000000600077305 */ /* 0x0004e4000021f000 */
[----:B--2---:R-:W-:Y:S02]  /*0170*/  IMAD.MOV.U32 R6, RZ, RZ, RZ ;  /* 0x000000ffff067224 */ /* 0x004fe400078e00ff */
[----:B---3--:R-:W-:-:S04]  /*0180*/  IMAD.MOV R10, RZ, RZ, -R7 ;  /* 0x000000ffff0a7224 */ /* 0x008fc800078e0a07 */
[----:B------:R-:W-:Y:S01]  /*0190*/  IMAD R13, R10, R11, RZ ;  /* 0x0000000b0a0d7224 */ /* 0x000fe200078e02ff */
[----:B------:R-:W-:-:S03]  /*01a0*/  IABS R10, R9 ;  /* 0x00000009000a7213 */ /* 0x000fc60000000000 */
[----:B------:R-:W-:-:S06]  /*01b0*/  IMAD.HI.U32 R7, R7, R13, R6 ;  /* 0x0000000d07077227 */ /* 0x000fcc00078e0006 */
[----:B------:R-:W-:-:S04]  /*01c0*/  IMAD.HI.U32 R6, R7, R10, RZ ;  /* 0x0000000a07067227 */ /* 0x000fc800078e00ff */
[----:B------:R-:W-:-:S04]  /*01d0*/  IMAD.HI.U32 R7, R7, R8, RZ ;  /* 0x0000000807077227 */ /* 0x000fc800078e00ff */
[----:B------:R-:W-:Y:S01]  /*01e0*/  IMAD.MOV R6, RZ, RZ, -R6 ;  /* 0x000000ffff067224 */ /* 0x000fe200078e0a06 */
[----:B------:R-:W-:-:S03]  /*01f0*/  IADD3 R7, PT, PT, -R7, RZ, RZ ;  /* 0x000000ff07077210 */ /* 0x000fc60007ffe1ff */
[C---:B------:R-:W-:Y:S02]  /*0200*/  IMAD R10, R11.reuse, R6, R10 ;  /* 0x000000060b0a7224 */ /* 0x040fe400078e020a */
[C---:B------:R-:W-:Y:S02]  /*0210*/  IMAD R8, R11.reuse, R7, R8 ;  /* 0x000000070b087224 */ /* 0x040fe400078e0208 */
[----:B------:R-:W2:Y:S01]  /*0220*/  LDC.64 R6, c[0x0][0x380] ;  /* 0x0000e000ff067b82 */ /* 0x000ea20000000a00 */
[C---:B------:R-:W-:Y:S02]  /*0230*/  ISETP.GT.U32.AND P1, PT, R11.reuse, R10, PT ;  /* 0x0000000a0b00720c */ /* 0x040fe40003f24070 */
[----:B------:R-:W-:-:S11]  /*0240*/  ISETP.GT.U32.AND P0, PT, R11, R8, PT ;  /* 0x000000080b00720c */ /* 0x000fd60003f04070 */
[--C-:B------:R-:W-:Y:S01]  /*0250*/  @!P1 IMAD.IADD R10, R10, 0x1, -R11.reuse ;  /* 0x000000010a0a9824 */ /* 0x100fe200078e0a0b */
[----:B------:R-:W-:Y:S01]  /*0260*/  ISETP.GE.AND P1, PT, R2, RZ, PT ;  /* 0x000000ff0200720c */ /* 0x000fe20003f26270 */
[----:B------:R-:W-:Y:S01]  /*0270*/  @!P0 IMAD.IADD R8, R8, 0x1, -R11 ;  /* 0x0000000108088824 */ /* 0x000fe200078e0a0b */
[----:B------:R-:W-:Y:S01]  /*0280*/  ISETP.GE.AND P0, PT, R9, RZ, PT ;  /* 0x000000ff0900720c */ /* 0x000fe20003f06270 */
[----:B------:R-:W-:Y:S01]  /*0290*/  IMAD R2, R0, R4, R3 ;  /* 0x0000000400027224 */ /* 0x000fe200078e0203 */
[C---:B------:R-:W-:Y:S02]  /*02a0*/  ISETP.GT.U32.AND P3, PT, R11.reuse, R10, PT ;  /* 0x0000000a0b00720c */ /* 0x040fe40003f64070 */
[----:B------:R-:W-:Y:S02]  /*02b0*/  ISETP.GT.U32.AND P2, PT, R11, R8, PT ;  /* 0x000000080b00720c */ /* 0x000fe40003f44070 */
[----:B------:R-:W-:Y:S01]  /*02c0*/  LOP3.LUT R9, RZ, R4, RZ, 0x33, !PT ;  /* 0x00000004ff097212 */ /* 0x000fe200078e33ff */
[----:B--2---:R-:W-:-:S08]  /*02d0*/  IMAD.WIDE R12, R2, 0x4, R6 ;  /* 0x00000004020c7825 */ /* 0x004fd000078e0206 */
[----:B------:R-:W-:Y:S02]  /*02e0*/  @!P3 IADD3 R10, PT, PT, R10, -R11, RZ ;  /* 0x8000000b0a0ab210 */ /* 0x000fe40007ffe0ff */
[----:B------:R-:W-:Y:S01]  /*02f0*/  @!P2 IMAD.IADD R8, R8, 0x1, -R11 ;  /* 0x000000010808a824 */ /* 0x000fe200078e0a0b */
[----:B------:R-:W-:Y:S02]  /*0300*/  ISETP.NE.AND P2, PT, R4, RZ, PT ;  /* 0x000000ff0400720c */ /* 0x000fe40003f45270 */
[----:B------:R-:W-:Y:S02]  /*0310*/  @!P0 IMAD.MOV R10, RZ, RZ, -R10 ;  /* 0x000000ffff0a8224 */ /* 0x000fe400078e0a0a */
[----:B------:R-:W-:-:S03]  /*0320*/  @!P1 IADD3 R8, PT, PT, -R8, RZ, RZ ;  /* 0x000000ff08089210 */ /* 0x000fc60007ffe1ff */
[C---:B------:R-:W-:Y:S02]  /*0330*/  SEL R11, R9.reuse, R10, !P2 ;  /* 0x0000000a090b7207 */ /* 0x040fe40005000000 */
[----:B------:R-:W-:Y:S02]  /*0340*/  SEL R15, R9, R8, !P2 ;  /* 0x00000008090f7207 */ /* 0x000fe40005000000 */
[----:B0-----:R0:W2:Y:S01]  /*0350*/  LDG.E R8, desc[UR4][R12.64] ;  /* 0x000000040c087981 */ /* 0x0010a2000c1e1900 */
[CC--:B------:R-:W-:Y:S02]  /*0360*/  IMAD R11, R0.reuse, R4.reuse, R11 ;  /* 0x00000004000b7224 */ /* 0x0c0fe400078e020b */
[----:B------:R-:W-:Y:S02]  /*0370*/  IMAD R15, R0, R4, R15 ;  /* 0x00000004000f7224 */ /* 0x000fe400078e020f */
[----:B------:R-:W-:-:S04]  /*0380*/  IMAD.WIDE R10, R11, 0x4, R6 ;  /* 0x000000040b0a7825 */ /* 0x000fc800078e0206 */
[----:B------:R-:W-:Y:S02]  /*0390*/  IMAD.WIDE R14, R15, 0x4, R6 ;  /* 0x000000040f0e7825 */ /* 0x000fe400078e0206 */
[----:B------:R3:W4:Y:S04]  /*03a0*/  LDG.E R7, desc[UR4][R10.64] ;  /* 0x000000040a077981 */ /* 0x000728000c1e1900 */
[----:B------:R5:W4:Y:S01]  /*03b0*/  LDG.E R9, desc[UR4][R14.64] ;  /* 0x000000040e097981 */ /* 0x000b22000c1e1900 */
[----:B------:R-:W1:Y:S08]  /*03c0*/  I2F.U32.RP R6, R5 ;  /* 0x0000000500067306 */ /* 0x000e700000209000 */
[----:B-1----:R-:W1:Y:S02]  /*03d0*/  MUFU.RCP R6, R6 ;  /* 0x0000000600067308 */ /* 0x002e640000001000 */
[----:B-1----:R-:W-:-:S06]  /*03e0*/  VIADD R16, R6, 0xffffffe ;  /* 0x0ffffffe06107836 */ /* 0x002fcc0000000000 */
[----:B------:R1:W0:Y:S02]  /*03f0*/  F2I.FTZ.U32.TRUNC.NTZ R17, R16 ;  /* 0x0000001000117305 */ /* 0x000224000021f000 */
[----:B-1----:R-:W-:Y:S02]  /*0400*/  HFMA2 R16, -RZ, RZ, 0, 0 ;  /* 0x00000000ff107431 */ /* 0x002fe400000001ff */
[----:B0-----:R-:W-:-:S04]  /*0410*/  IMAD.MOV R12, RZ, RZ, -R17 ;  /* 0x000000ffff0c7224 */ /* 0x001fc800078e0a11 */
[----:B------:R-:W-:Y:S01]  /*0420*/  IMAD R13, R12, R5, RZ ;  /* 0x000000050c0d7224 */ /* 0x000fe200078e02ff */
[----:B---3--:R-:W-:-:S03]  /*0430*/  IADD3 R10, PT, PT, R0, -0x1, R5 ;  /* 0xffffffff000a7810 */ /* 0x008fc60007ffe005 */
[----:B------:R-:W-:-:S04]  /*0440*/  IMAD.HI.U32 R17, R17, R13, R16 ;  /* 0x0000000d11117227 */ /* 0x000fc800078e0010 */
[----:B------:R-:W-:Y:S02]  /*0450*/  VIADD R0, R0, 0x1 ;  /* 0x0000000100007836 */ /* 0x000fe40000000000 */
[----:B------:R-:W-:-:S04]  /*0460*/  IMAD.HI.U32 R6, R17, R10, RZ ;  /* 0x0000000a11067227 */ /* 0x000fc800078e00ff */
[----:B------:R-:W-:-:S04]  /*0470*/  IMAD.HI.U32 R17, R17, R0, RZ ;  /* 0x0000000011117227 */ /* 0x000fc800078e00ff */
[----:B------:R-:W-:Y:S01]  /*0480*/  IMAD.MOV R6, RZ, RZ, -R6 ;  /* 0x000000ffff067224 */ /* 0x000fe200078e0a06 */
[----:B------:R-:W-:-:S03]  /*0490*/  IADD3 R17, PT, PT, -R17, RZ, RZ ;  /* 0x000000ff11117210 */ /* 0x000fc60007ffe1ff */
[C---:B------:R-:W-:Y:S02]  /*04a0*/  IMAD R12, R5.reuse, R6, R10 ;  /* 0x00000006050c7224 */ /* 0x040fe400078e020a */
[----:B------:R-:W-:-:S05]  /*04b0*/  IMAD R10, R5, R17, R0 ;  /* 0x00000011050a7224 */ /* 0x000fca00078e0200 */
[-C--:B------:R-:W-:Y:S02]  /*04c0*/  ISETP.GE.U32.AND P0, PT, R10, R5.reuse, PT ;  /* 0x000000050a00720c */ /* 0x080fe40003f06070 */
[----:B------:R-:W-:Y:S01]  /*04d0*/  ISETP.GE.U32.AND P1, PT, R12, R5, PT ;  /* 0x000000050c00720c */ /* 0x000fe20003f26070 */
[----:B------:R-:W-:-:S04]  /*04e0*/  FMUL R11, R18, R18 ;  /* 0x00000012120b7220 */ /* 0x000fc80000400000 */
[----:B-----5:R-:W0:Y:S06]  /*04f0*/  MUFU.RCP R14, R11 ;  /* 0x0000000b000e7308 */ /* 0x020e2c0000001000 */
[--C-:B------:R-:W-:Y:S02]  /*0500*/  @P0 IMAD.IADD R10, R10, 0x1, -R5.reuse ;  /* 0x000000010a0a0824 */ /* 0x100fe400078e0a05 */
[----:B------:R-:W-:-:S03]  /*0510*/  @P1 IMAD.IADD R12, R12, 0x1, -R5 ;  /* 0x000000010c0c1824 */ /* 0x000fc600078e0a05 */
[-C--:B------:R-:W-:Y:S02]  /*0520*/  ISETP.GE.U32.AND P0, PT, R10, R5.reuse, PT ;  /* 0x000000050a00720c */ /* 0x080fe40003f06070 */
[----:B------:R-:W-:Y:S02]  /*0530*/  ISETP.GE.U32.AND P2, PT, R12, R5, PT ;  /* 0x000000050c00720c */ /* 0x000fe40003f46070 */
[----:B------:R-:W-:-:S09]  /*0540*/  ISETP.NE.U32.AND P1, PT, R5, RZ, PT ;  /* 0x000000ff0500720c */ /* 0x000fd20003f25070 */
[----:B------:R-:W-:Y:S02]  /*0550*/  @P0 IMAD.IADD R10, R10, 0x1, -R5 ;  /* 0x000000010a0a0824 */ /* 0x000fe400078e0a05 */
[----:B------:R-:W-:Y:S01]  /*0560*/  @P2 IADD3 R12, PT, PT, R12, -R5, RZ ;  /* 0x800000050c0c2210 */ /* 0x000fe20007ffe0ff */
[----:B------:R-:W-:Y:S01]  /*0570*/  BSSY.RECONVERGENT B0, `(.L_x_3) ;  /* 0x0000014000007945 */ /* 0x000fe20003800200 */
[----:B--2---:R-:W-:-:S04]  /*0580*/  FADD R6, R8, R8 ;  /* 0x0000000808067221 */ /* 0x004fc80000000000 */
[----:B----4-:R-:W-:-:S04]  /*0590*/  FADD R0, R7, -R6 ;  /* 0x8000000607007221 */ /* 0x010fc80000000000 */
[----:B------:R-:W-:Y:S01]  /*05a0*/  FADD R0, R0, R9 ;  /* 0x0000000900007221 */ /* 0x000fe20000000000 */
[----:B0-----:R-:W-:-:S03]  /*05b0*/  FFMA R7, -R11, R14, 1 ;  /* 0x3f8000000b077423 */ /* 0x001fc6000000010e */
[----:B------:R-:W0:Y:S01]  /*05c0*/  FCHK P0, R0, R11 ;  /* 0x0000000b00007302 */ /* 0x000e220000000000 */
[----:B------:R-:W-:Y:S01]  /*05d0*/  FFMA R9, R14, R7, R14 ;  /* 0x000000070e097223 */ /* 0x000fe2000000000e */
[----:B------:R-:W-:-:S03]  /*05e0*/  LOP3.LUT R7, RZ, R5, RZ, 0x33, !PT ;  /* 0x00000005ff077212 */ /* 0x000fc600078e33ff */
[----:B------:R-:W-:Y:S01]  /*05f0*/  FFMA R8, R0, R9, RZ ;  /* 0x0000000900087223 */ /* 0x000fe200000000ff */
[C---:B------:R-:W-:Y:S02]  /*0600*/  SEL R5, R7.reuse, R12, !P1 ;  /* 0x0000000c07057207 */ /* 0x040fe40004800000 */
[----:B------:R-:W-:Y:S01]  /*0610*/  SEL R7, R7, R10, !P1 ;  /* 0x0000000a07077207 */ /* 0x000fe20004800000 */
[----:B------:R-:W-:Y:S02]  /*0620*/  FFMA R10, -R11, R8, R0 ;  /* 0x000000080b0a7223 */ /* 0x000fe40000000100 */
[-CC-:B------:R-:W-:Y:S02]  /*0630*/  IMAD R5, R5, R4.reuse, R3.reuse ;  /* 0x0000000405057224 */ /* 0x180fe400078e0203 */
[----:B------:R-:W-:Y:S02]  /*0640*/  IMAD R7, R7, R4, R3 ;  /* 0x0000000407077224 */ /* 0x000fe400078e0203 */
[----:B------:R-:W-:Y:S01]  /*0650*/  FFMA R4, R9, R10, R8 ;  /* 0x0000000a09047223 */ /* 0x000fe20000000008 */
[----:B0-----:R-:W-:Y:S06]  /*0660*/  @!P0 BRA `(.L_x_4) ;  /* 0x0000000000108947 */ /* 0x001fec0003800000 */
[----:B------:R-:W-:Y:S01]  /*0670*/  IMAD.MOV.U32 R3, RZ, RZ, R11 ;  /* 0x000000ffff037224 */ /* 0x000fe200078e000b */
[----:B------:R-:W-:-:S07]  /*0680*/  MOV R8, 0x6a0 ;  /* 0x000006a000087802 */ /* 0x000fce0000000f00 */
[----:B------:R-:W-:Y:S05]  /*0690*/  CALL.REL.NOINC `($__internal_0_$__cuda_sm3x_div_rn_noftz_f32_slowpath) ;  /* 0x0000000000847944 */ /* 0x000fea0003c00000 */
[----:B------:R-:W-:-:S07]  /*06a0*/  MOV R4, R0 ;  /* 0x0000000000047202 */ /* 0x000fce0000000f00 */
.L_x_4:
[----:B------:R-:W-:Y:S05]  /*06b0*/  BSYNC.RECONVERGENT B0 ;  /* 0x0000000000007941 */ /* 0x000fea0003800200 */
.L_x_3:
[----:B------:R-:W0:Y:S08]  /*06c0*/  LDC.64 R10, c[0x0][0x380] ;  /* 0x0000e000ff0a7b82 */ /* 0x000e300000000a00 */
[----:B------:R-:W1:Y:S01]  /*06d0*/  LDC R3, c[0x0][0x3a4] ;  /* 0x0000e900ff037b82 */ /* 0x000e620000000800 */
[----:B0-----:R-:W-:-:S04]  /*06e0*/  IMAD.WIDE R8, R5, 0x4, R10 ;  /* 0x0000000405087825 */ /* 0x001fc800078e020a */
[----:B------:R-:W-:Y:S02]  /*06f0*/  IMAD.WIDE R10, R7, 0x4, R10 ;  /* 0x00000004070a7825 */ /* 0x000fe400078e020a */
[----:B------:R-:W2:Y:S04]  /*0700*/  LDG.E R9, desc[UR4][R8.64] ;  /* 0x0000000408097981 */ /* 0x000ea8000c1e1900 */
[----:B------:R-:W3:Y:S01]  /*0710*/  LDG.E R11, desc[UR4][R10.64] ;  /* 0x000000040a0b7981 */ /* 0x000ee2000c1e1900 */
[----:B-1----:R-:W-:Y:S01]  /*0720*/  FMUL R3, R3, R3 ;  /* 0x0000000303037220 */ /* 0x002fe20000400000 */
[----:B------:R-:W-:Y:S03]  /*0730*/  BSSY.RECONVERGENT B0, `(.L_x_5) ;  /* 0x000000e000007945 */ /* 0x000fe60003800200 */
[----:B------:R-:W0:Y:S02]  /*0740*/  MUFU.RCP R12, R3 ;  /* 0x00000003000c7308 */ /* 0x000e240000001000 */
[----:B0-----:R-:W-:-:S04]  /*0750*/  FFMA R5, -R3, R12, 1 ;  /* 0x3f80000003057423 */ /* 0x001fc8000000010c */
[----:B------:R-:W-:Y:S01]  /*0760*/  FFMA R5, R12, R5, R12 ;  /* 0x000000050c057223 */ /* 0x000fe2000000000c */
[----:B--2---:R-:W-:-:S04]  /*0770*/  FADD R0, -R6, R9 ;  /* 0x0000000906007221 */ /* 0x004fc80000000100 */
[----:B---3--:R-:W-:-:S04]  /*0780*/  FADD R0, R0, R11 ;  /* 0x0000000b00007221 */ /* 0x008fc80000000000 */
[----:B------:R-:W0:Y:S01]  /*0790*/  FCHK P0, R0, R3 ;  /* 0x0000000300007302 */ /* 0x000e220000000000 */
[----:B------:R-:W-:-:S04]  /*07a0*/  FFMA R6, R0, R5, RZ ;  /* 0x0000000500067223 */ /* 0x000fc800000000ff */
[----:B------:R-:W-:-:S04]  /*07b0*/  FFMA R7, -R3, R6, R0 ;  /* 0x0000000603077223 */ /* 0x000fc80000000100 */
[----:B------:R-:W-:Y:S01]  /*07c0*/  FFMA R5, R5, R7, R6 ;  /* 0x0000000705057223 */ /* 0x000fe20000000006 */
[----:B0-----:R-:W-:Y:S06]  /*07d0*/  @!P0 BRA `(.L_x_6) ;  /* 0x00000000000c8947 */ /* 0x001fec0003800000 */
[----:B------:R-:W-:-:S07]  /*07e0*/  MOV R8, 0x800 ;  /* 0x0000080000087802 */ /* 0x000fce0000000f00 */
[----:B------:R-:W-:Y:S05]  /*07f0*/  CALL.REL.NOINC `($__internal_0_$__cuda_sm3x_div_rn_noftz_f32_slowpath) ;  /* 0x00000000002c7944 */ /* 0x000fea0003c00000 */
[----:B------:R-:W-:-:S07]  /*0800*/  IMAD.MOV.U32 R5, RZ, RZ, R0 ;  /* 0x000000ffff057224 */ /* 0x000fce00078e0000 */
.L_x_6:
[----:B------:R-:W-:Y:S05]  /*0810*/  BSYNC.RECONVERGENT B0 ;  /* 0x0000000000007941 */ /* 0x000fea0003800200 */
.L_x_5:
[----:B------:R-:W0:Y:S08]  /*0820*/  LDC.64 R6, c[0x0][0x388] ;  /* 0x0000e200ff067b82 */ /* 0x000e300000000a00 */
[----:B------:R-:W1:Y:S01]  /*0830*/  LDC.64 R8, c[0x0][0x390] ;  /* 0x0000e400ff087b82 */ /* 0x000e620000000a00 */
[----:B0-----:R-:W-:-:S06]  /*0840*/  IMAD.WIDE R6, R2, 0x4, R6 ;  /* 0x0000000402067825 */ /* 0x001fcc00078e0206 */
[----:B------:R-:W2:Y:S01]  /*0850*/  LDG.E R7, desc[UR4][R6.64] ;  /* 0x0000000406077981 */ /* 0x000ea2000c1e1900 */
[----:B------:R-:W-:Y:S01]  /*0860*/  FADD R4, R5, R4 ;  /* 0x0000000405047221 */ /* 0x000fe20000000000 */
[----:B-1----:R-:W-:-:S04]  /*0870*/  IMAD.WIDE R2, R2, 0x4, R8 ;  /* 0x0000000402027825 */ /* 0x002fc800078e0208 */
[----:B--2---:R-:W-:-:S05]  /*0880*/  FADD R5, R4, R7 ;  /* 0x0000000704057221 */ /* 0x004fca0000000000 */
[----:B------:R-:W-:Y:S01]  /*0890*/  STG.E desc[UR4][R2.64], R5 ;  /* 0x0000000502007986 */ /* 0x000fe2000c101904 */
[----:B------:R-:W-:Y:S05]  /*08a0*/  EXIT ;  /* 0x000000000000794d */ /* 0x000fea0003800000 */
        .weak           $__internal_0_$__cuda_sm3x_div_rn_noftz_f32_slowpath
        .type           $__internal_0_$__cuda_sm3x_div_rn_noftz_f32_slowpath,@function
        .size           $__internal_0_$__cuda_sm3x_div_rn_noftz_f32_slowpath,(.L_x_46 - $__internal_0_$__cuda_sm3x_div_rn_noftz_f32_slowpath)
$__internal_0_$__cuda_sm3x_div_rn_noftz_f32_slowpath:
[----:B------:R-:W-:Y:S01]  /*08b0*/  SHF.R.U32.HI R10, RZ, 0x17, R3 ;  /* 0x00000017ff0a7819 */ /* 0x000fe20000011603 */
[----:B------:R-:W-:Y:S01]  /*08c0*/  BSSY.RECONVERGENT B1, `(.L_x_7) ;  /* 0x0000062000017945 */ /* 0x000fe20003800200 */
[----:B------:R-:W-:Y:S02]  /*08d0*/  SHF.R.U32.HI R9, RZ, 0x17, R0 ;  /* 0x00000017ff097819 */ /* 0x000fe40000011600 */
[----:B------:R-:W-:Y:S02]  /*08e0*/  LOP3.LUT R14, R10, 0xff, RZ, 0xc0, !PT ;  /* 0x000000ff0a0e7812 */ /* 0x000fe400078ec0ff */
[----:B------:R-:W-:-:S03]  /*08f0*/  LOP3.LUT R12, R9, 0xff, RZ, 0xc0, !PT ;  /* 0x000000ff090c7812 */ /* 0x000fc600078ec0ff */
[----:B------:R-:W-:Y:S01]  /*0900*/  VIADD R11, R14, 0xffffffff ;  /* 0xffffffff0e0b7836 */ /* 0x000fe20000000000 */
[----:B------:R-:W-:-:S04]  /*0910*/  IADD3 R10, PT, PT, R12, -0x1, RZ ;  /* 0xffffffff0c0a7810 */ /* 0x000fc80007ffe0ff */
[----:B------:R-:W-:-:S04]  /*0920*/  ISETP.GT.U32.AND P0, PT, R11, 0xfd, PT ;  /* 0x000000fd0b00780c */ /* 0x000fc80003f04070 */
[----:B------:R-:W-:-:S13]  /*0930*/  ISETP.GT.U32.OR P0, PT, R10, 0xfd, P0 ;  /* 0x000000fd0a00780c */ /* 0x000fda0000704470 */
[----:B------:R-:W-:Y:S01]  /*0940*/  @!P0 IMAD.MOV.U32 R9, RZ, RZ, RZ ;  /* 0x000000ffff098224 */ /* 0x000fe200078e00ff */
[----:B------:R-:W-:Y:S06]  /*0950*/  @!P0 BRA `(.L_x_8) ;  /* 0x00000000005c8947 */ /* 0x000fec0003800000 */
[----:B------:R-:W-:Y:S02]  /*0960*/  FSETP.GTU.FTZ.AND P0, PT, |R0|, +INF , PT ;  /* 0x7f8000000000780b */ /* 0x000fe40003f1c200 */
[----:B------:R-:W-:-:S04]  /*0970*/  FSETP.GTU.FTZ.AND P1, PT, |R3|, +INF , PT ;  /* 0x7f8000000300780b */ /* 0x000fc80003f3c200 */
[----:B------:R-:W-:-:S13]  /*0980*/  PLOP3.LUT P0, PT, P0, P1, PT, 0xf8, 0x8f ;  /* 0x00000000008f781c */ /* 0x000fda0000703f70 */
[----:B------:R-:W-:Y:S05]  /*0990*/  @P0 BRA `(.L_x_9) ;  /* 0x00000004004c0947 */ /* 0x000fea0003800000 */
[----:B------:R-:W-:-:S13]  /*09a0*/  LOP3.LUT P0, RZ, R3, 0x7fffffff, R0, 0xc8, !PT ;  /* 0x7fffffff03ff7812 */ /* 0x000fda000780c800 */
[----:B------:R-:W-:Y:S05]  /*09b0*/  @!P0 BRA `(.L_x_10) ;  /* 0x00000004003c8947 */ /* 0x000fea0003800000 */
[C---:B------:R-:W-:Y:S02]  /*09c0*/  FSETP.NEU.FTZ.AND P1, PT, |R0|.reuse, +INF , PT ;  /* 0x7f8000000000780b */ /* 0x040fe40003f3d200 */
[----:B------:R-:W-:Y:S02]  /*09d0*/  FSETP.NEU.FTZ.AND P2, PT, |R3|, +INF , PT ;  /* 0x7f8000000300780b */ /* 0x000fe40003f5d200 */
[----:B------:R-:W-:-:S11]  /*09e0*/  FSETP.NEU.FTZ.AND P0, PT, |R0|, +INF , PT ;  /* 0x7f8000000000780b */ /* 0x000fd60003f1d200 */
[----:B------:R-:W-:Y:S05]  /*09f0*/  @!P2 BRA !P1, `(.L_x_10) ;  /* 0x00000004002ca947 */ /* 0x000fea0004800000 */
[----:B------:R-:W-:-:S04]  /*0a00*/  LOP3.LUT P1, RZ, R0, 0x7fffffff, RZ, 0xc0, !PT ;  /* 0x7fffffff00ff7812 */ /* 0x000fc8000782c0ff */
[----:B------:R-:W-:-:S13]  /*0a10*/  PLOP3.LUT P1, PT, P2, P1, PT, 0x2f, 0xf2 ;  /* 0x0000000000f2781c */ /* 0x000fda0001722577 */
[----:B------:R-:W-:Y:S05]  /*0a20*/  @P1 BRA `(.L_x_11) ;  /* 0x0000000400181947 */ /* 0x000fea0003800000 */
[----:B------:R-:W-:-:S04]  /*0a30*/  LOP3.LUT P1, RZ, R3, 0x7fffffff, RZ, 0xc0, !PT ;  /* 0x7fffffff03ff7812 */ /* 0x000fc8000782c0ff */
[----:B------:R-:W-:-:S13]  /*0a40*/  PLOP3.LUT P0, PT, P0, P1, PT, 0x2f, 0xf2 ;  /* 0x0000000000f2781c */ /* 0x000fda0000702577 */
[----:B------:R-:W-:Y:S05]  /*0a50*/  @P0 BRA `(.L_x_12) ;  /* 0x0000000400000947 */ /* 0x000fea0003800000 */
[----:B------:R-:W-:Y:S02]  /*0a60*/  ISETP.GE.AND P0, PT, R10, RZ, PT ;  /* 0x000000ff0a00720c */ /* 0x000fe40003f06270 */
[----:B------:R-:W-:-:S11]  /*0a70*/  ISETP.GE.AND P1, PT, R11, RZ, PT ;  /* 0x000000ff0b00720c */ /* 0x000fd60003f26270 */
[----:B------:R-:W-:Y:S01]  /*0a80*/  @P0 IMAD.MOV.U32 R9, RZ, RZ, RZ ;  /* 0x000000ffff090224 */ /* 0x000fe200078e00ff */
[----:B------:R-:W-:Y:S01]  /*0a90*/  @!P0 MOV R9, 0xffffffc0 ;  /* 0xffffffc000098802 */ /* 0x000fe20000000f00 */
[----:B------:R-:W-:Y:S01]  /*0aa0*/  @!P0 FFMA R0, R0, 1.84467440737095516160e+19, RZ ;  /* 0x5f80000000008823 */ /* 0x000fe200000000ff */
[----:B------:R-:W-:-:S03]  /*0ab0*/  @!P1 FFMA R3, R3, 1.84467440737095516160e+19, RZ ;  /* 0x5f80000003039823 */ /* 0x000fc600000000ff */
[----:B------:R-:W-:-:S07]  /*0ac0*/  @!P1 VIADD R9, R9, 0x40 ;  /* 0x0000004009099836 */ /* 0x000fce0000000000 */
.L_x_8:
[----:B------:R-:W-:Y:S01]  /*0ad0*/  LEA R10, R14, 0xc0800000, 0x17 ;  /* 0xc08000000e0a7811 */ /* 0x000fe200078eb8ff */
[----:B------:R-:W-:Y:S04]  /*0ae0*/  BSSY.RECONVERGENT B2, `(.L_x_13) ;  /* 0x0000036000027945 */ /* 0x000fe80003800200 */
[----:B------:R-:W-:Y:S01]  /*0af0*/  IMAD.IADD R10, R3, 0x1, -R10 ;  /* 0x00000001030a7824 */ /* 0x000fe200078e0a0a */
[----:B------:R-:W-:-:S03]  /*0b00*/  IADD3 R3, PT, PT, R12, -0x7f, RZ ;  /* 0xffffff810c037810 */ /* 0x000fc60007ffe0ff */
[----:B------:R0:W1:Y:S01]  /*0b10*/  MUFU.RCP R11, R10 ;  /* 0x0000000a000b7308 */ /* 0x0000620000001000 */
[----:B------:R-:W-:Y:S01]  /*0b20*/  FADD.FTZ R13, -R10, -RZ ;  /* 0x800000ff0a0d7221 */ /* 0x000fe20000010100 */
[C---:B------:R-:W-:Y:S01]  /*0b30*/  IMAD R0, R3.reuse, -0x800000, R0 ;  /* 0xff80000003007824 */ /* 0x040fe200078e0200 */
[----:B0-----:R-:W-:-:S05]  /*0b40*/  IADD3 R10, PT, PT, R3, 0x7f, -R14 ;  /* 0x0000007f030a7810 */ /* 0x001fca0007ffe80e */
[----:B------:R-:W-:Y:S02]  /*0b50*/  IMAD.IADD R10, R10, 0x1, R9 ;  /* 0x000000010a0a7824 */ /* 0x000fe400078e0209 */
[----:B-1----:R-:W-:-:S04]  /*0b60*/  FFMA R12, R11, R13, 1 ;  /* 0x3f8000000b0c7423 */ /* 0x002fc8000000000d */
[----:B------:R-:W-:-:S04]  /*0b70*/  FFMA R16, R11, R12, R11 ;  /* 0x0000000c0b107223 */ /* 0x000fc8000000000b */
[----:B------:R-:W-:-:S04]  /*0b80*/  FFMA R11, R0, R16, RZ ;  /* 0x00000010000b7223 */ /* 0x000fc800000000ff */
[----:B------:R-:W-:-:S04]  /*0b90*/  FFMA R12, R13, R11, R0 ;  /* 0x0000000b0d0c7223 */ /* 0x000fc80000000000 */
[----:B------:R-:W-:-:S04]  /*0ba0*/  FFMA R11, R16, R12, R11 ;  /* 0x0000000c100b7223 */ /* 0x000fc8000000000b */
[----:B------:R-:W-:-:S04]  /*0bb0*/  FFMA R12, R13, R11, R0 ;  /* 0x0000000b0d0c7223 */ /* 0x000fc80000000000 */
[----:B------:R-:W-:-:S05]  /*0bc0*/  FFMA R0, R16, R12, R11 ;  /* 0x0000000c10007223 */ /* 0x000fca000000000b */
[----:B------:R-:W-:-:S04]  /*0bd0*/  SHF.R.U32.HI R3, RZ, 0x17, R0 ;  /* 0x00000017ff037819 */ /* 0x000fc80000011600 */
[----:B------:R-:W-:-:S05]  /*0be0*/  LOP3.LUT R3, R3, 0xff, RZ, 0xc0, !PT ;  /* 0x000000ff03037812 */ /* 0x000fca00078ec0ff */
[----:B------:R-:W-:-:S05]  /*0bf0*/  IMAD.IADD R13, R3, 0x1, R10 ;  /* 0x00000001030d7824 */ /* 0x000fca00078e020a */
[----:B------:R-:W-:-:S04]  /*0c00*/  IADD3 R3, PT, PT, R13, -0x1, RZ ;  /* 0xffffffff0d037810 */ /* 0x000fc80007ffe0ff */
[----:B------:R-:W-:-:S13]  /*0c10*/  ISETP.GE.U32.AND P0, PT, R3, 0xfe, PT ;  /* 0x000000fe0300780c */ /* 0x000fda0003f06070 */
[----:B------:R-:W-:Y:S05]  /*0c20*/  @!P0 BRA `(.L_x_14) ;  /* 0x0000000000808947 */ /* 0x000fea0003800000 */
[----:B------:R-:W-:-:S13]  /*0c30*/  ISETP.GT.AND P0, PT, R13, 0xfe, PT ;  /* 0x000000fe0d00780c */ /* 0x000fda0003f04270 */
[----:B------:R-:W-:Y:S05]  /*0c40*/  @P0 BRA `(.L_x_15) ;  /* 0x00000000006c0947 */ /* 0x000fea0003800000 */
[----:B------:R-:W-:-:S13]  /*0c50*/  ISETP.GE.AND P0, PT, R13, 0x1, PT ;  /* 0x000000010d00780c */ /* 0x000fda0003f06270 */
[----:B------:R-:W-:Y:S05]  /*0c60*/  @P0 BRA `(.L_x_16) ;  /* 0x0000000000740947 */ /* 0x000fea0003800000 */
[----:B------:R-:W-:Y:S02]  /*0c70*/  ISETP.GE.AND P0, PT, R13, -0x18, PT ;  /* 0xffffffe80d00780c */ /* 0x000fe40003f06270 */
[----:B------:R-:W-:-:S11]  /*0c80*/  LOP3.LUT R0, R0, 0x80000000, RZ, 0xc0, !PT ;  /* 0x8000000000007812 */ /* 0x000fd600078ec0ff */
[----:B------:R-:W-:Y:S05]  /*0c90*/  @!P0 BRA `(.L_x_16) ;  /* 0x0000000000688947 */ /* 0x000fea0003800000 */
[CCC-:B------:R-:W-:Y:S01]  /*0ca0*/  FFMA.RZ R3, R16.reuse, R12.reuse, R11.reuse ;  /* 0x0000000c10037223 */ /* 0x1c0fe2000000c00b */
[CCC-:B------:R-:W-:Y:S01]  /*0cb0*/  FFMA.RM R10, R16.reuse, R12.reuse, R11.reuse ;  /* 0x0000000c100a7223 */ /* 0x1c0fe2000000400b */
[C---:B------:R-:W-:Y:S02]  /*0cc0*/  ISETP.NE.AND P2, PT, R13.reuse, RZ, PT ;  /* 0x000000ff0d00720c */ /* 0x040fe40003f45270 */
[----:B------:R-:W-:Y:S02]  /*0cd0*/  ISETP.NE.AND P1, PT, R13, RZ, PT ;  /* 0x000000ff0d00720c */ /* 0x000fe40003f25270 */
[----:B------:R-:W-:Y:S01]  /*0ce0*/  LOP3.LUT R9, R3, 0x7fffff, RZ, 0xc0, !PT ;  /* 0x007fffff03097812 */ /* 0x000fe200078ec0ff */
[----:B------:R-:W-:Y:S01]  /*0cf0*/  FFMA.RP R3, R16, R12, R11 ;  /* 0x0000000c10037223 */ /* 0x000fe2000000800b */
[----:B------:R-:W-:Y:S02]  /*0d00*/  VIADD R12, R13, 0x20 ;  /* 0x000000200d0c7836 */ /* 0x000fe40000000000 */
[----:B------:R-:W-:Y:S01]  /*0d10*/  LOP3.LUT R9, R9, 0x800000, RZ, 0xfc, !PT ;  /* 0x0080000009097812 */ /* 0x000fe200078efcff */
[----:B------:R-:W-:Y:S01]  /*0d20*/  IMAD.MOV R11, RZ, RZ, -R13 ;  /* 0x000000ffff0b7224 */ /* 0x000fe200078e0a0d */
[----:B------:R-:W-:-:S02]  /*0d30*/  FSETP.NEU.FTZ.AND P0, PT, R3, R10, PT ;  /* 0x0000000a0300720b */ /* 0x000fc40003f1d000 */
[----:B------:R-:W-:Y:S02]  /*0d40*/  SHF.L.U32 R12, R9, R12, RZ ;  /* 0x0000000c090c7219 */ /* 0x000fe400000006ff */
[----:B------:R-:W-:Y:S02]  /*0d50*/  SEL R10, R11, RZ, P2 ;  /* 0x000000ff0b0a7207 */ /* 0x000fe40001000000 */
[----:B------:R-:W-:Y:S02]  /*0d60*/  ISETP.NE.AND P1, PT, R12, RZ, P1 ;  /* 0x000000ff0c00720c */ /* 0x000fe40000f25270 */
[----:B------:R-:W-:Y:S02]  /*0d70*/  SHF.R.U32.HI R10, RZ, R10, R9 ;  /* 0x0000000aff0a7219 */ /* 0x000fe40000011609 */
[----:B------:R-:W-:Y:S02]  /*0d80*/  PLOP3.LUT P0, PT, P0, P1, PT, 0xf8, 0x8f ;  /* 0x00000000008f781c */ /* 0x000fe40000703f70 */
[----:B------:R-:W-:-:S02]  /*0d90*/  SHF.R.U32.HI R12, RZ, 0x1, R10 ;  /* 0x00000001ff0c7819 */ /* 0x000fc4000001160a */
[----:B------:R-:W-:-:S04]  /*0da0*/  SEL R3, RZ, 0x1, !P0 ;  /* 0x00000001ff037807 */ /* 0x000fc80004000000 */
[----:B------:R-:W-:-:S04]  /*0db0*/  LOP3.LUT R3, R3, 0x1, R12, 0xf8, !PT ;  /* 0x0000000103037812 */ /* 0x000fc800078ef80c */
[----:B------:R-:W-:-:S04]  /*0dc0*/  LOP3.LUT R3, R3, R10, RZ, 0xc0, !PT ;  /* 0x0000000a03037212 */ /* 0x000fc800078ec0ff */
[----:B------:R-:W-:-:S04]  /*0dd0*/  IADD3 R3, PT, PT, R12, R3, RZ ;  /* 0x000000030c037210 */ /* 0x000fc80007ffe0ff */
[----:B------:R-:W-:Y:S01]  /*0de0*/  LOP3.LUT R0, R3, R0, RZ, 0xfc, !PT ;  /* 0x0000000003007212 */ /* 0x000fe200078efcff */
[----:B------:R-:W-:Y:S06]  /*0df0*/  BRA `(.L_x_16) ;  /* 0x0000000000107947 */ /* 0x000fec0003800000 */
.L_x_15:
[----:B------:R-:W-:-:S04]  /*0e00*/  LOP3.LUT R0, R0, 0x80000000, RZ, 0xc0, !PT ;  /* 0x8000000000007812 */ /* 0x000fc800078ec0ff */
[----:B------:R-:W-:Y:S01]  /*0e10*/  LOP3.LUT R0, R0, 0x7f800000, RZ, 0xfc, !PT ;  /* 0x7f80000000007812 */ /* 0x000fe200078efcff */
[----:B------:R-:W-:Y:S06]  /*0e20*/  BRA `(.L_x_16) ;  /* 0x0000000000047947 */ /* 0x000fec0003800000 */
.L_x_14:
[----:B------:R-:W-:-:S07]  /*0e30*/  IMAD R0, R10, 0x800000, R0 ;  /* 0x008000000a007824 */ /* 0x000fce00078e0200 */
.L_x_16:
[----:B------:R-:W-:Y:S05]  /*0e40*/  BSYNC.RECONVERGENT B2 ;  /* 0x0000000000027941 */ /* 0x000fea0003800200 */
.L_x_13:
[----:B------:R-:W-:Y:S05]  /*0e50*/  BRA `(.L_x_17) ;  /* 0x0000000000207947 */ /* 0x000fea0003800000 */
.L_x_12:
[----:B------:R-:W-:-:S04]  /*0e60*/  LOP3.LUT R0, R3, 0x80000000, R0, 0x48, !PT ;  /* 0x8000000003007812 */ /* 0x000fc800078e4800 */
[----:B------:R-:W-:Y:S01]  /*0e70*/  LOP3.LUT R0, R0, 0x7f800000, RZ, 0xfc, !PT ;  /* 0x7f80000000007812 */ /* 0x000fe200078efcff */
[----:B------:R-:W-:Y:S06]  /*0e80*/  BRA `(.L_x_17) ;  /* 0x0000000000147947 */ /* 0x000fec0003800000 */
.L_x_11:
[----:B------:R-:W-:Y:S01]  /*0e90*/  LOP3.LUT R0, R3, 0x80000000, R0, 0x48, !PT ;  /* 0x8000000003007812 */ /* 0x000fe200078e4800 */
[----:B------:R-:W-:Y:S06]  /*0ea0*/  BRA `(.L_x_17) ;  /* 0x00000000000c7947 */ /* 0x000fec0003800000 */
.L_x_10:
[----:B------:R-:W0:Y:S01]  /*0eb0*/  MUFU.RSQ R0, -QNAN ;  /* 0xffc0000000007908 */ /* 0x000e220000001400 */
[----:B------:R-:W-:Y:S05]  /*0ec0*/  BRA `(.L_x_17) ;  /* 0x0000000000047947 */ /* 0x000fea0003800000 */
.L_x_9:
[----:B------:R-:W-:-:S07]  /*0ed0*/  FADD.FTZ R0, R0, R3 ;  /* 0x0000000300007221 */ /* 0x000fce0000010000 */
.L_x_17:
[----:B------:R-:W-:Y:S05]  /*0ee0*/  BSYNC.RECONVERGENT B1 ;  /* 0x0000000000017941 */ /* 0x000fea0003800200 */
.L_x_7:
[----:B------:R-:W-:-:S04]  /*0ef0*/  HFMA2 R9, -RZ, RZ, 0, 0 ;  /* 0x00000000ff097431 */ /* 0x000fc800000001ff */
[----:B0-----:R-:W-:Y:S05]  /*0f00*/  RET.REL.NODEC R8 `(_Z23compute_residual_kernelPKfS0_Pfiiff) ;  /* 0xfffffff0083c7950 */ /* 0x001fea0003c3ffff */
.L_x_18:
        /* <DEDUP_REMOVED lines=15> */
.L_x_46:


//--------------------- .text._Z17scale_real_kernelPffi --------------------------
	.section	.text._Z17scale_real_kernelPffi,"ax",@progbits
	.align	128
        .global         _Z17scale_real_kernelPffi
        .type           _Z17scale_real_kernelPffi,@function
        .size           _Z17scale_real_kernelPffi,(.L_x_51 - _Z17scale_real_kernelPffi)
        .other          _Z17scale_real_kernelPffi,@"STO_CUDA_ENTRY STV_DEFAULT"
_Z17scale_real_kernelPffi:
.text._Z17scale_real_kernelPffi:
[----:B------:R-:W-:Y:S01]  /*0000*/  LDC R1, c[0x0][0x37c] ;  /* 0x0000df00ff017b82 */ /* 0x000fe20000000800 */
[----:B------:R-:W0:Y:S07]  /*0010*/  S2R R0, SR_TID.X ;  /* 0x0000000000007919 */ /* 0x000e2e0000002100 */
[----:B------:R-:W0:Y:S01]  /*0020*/  S2UR UR4, SR_CTAID.X ;  /* 0x00000000000479c3 */ /* 0x000e220000002500 */
[----:B------:R-:W1:Y:S07]  /*0030*/  LDCU UR5, c[0x0][0x38c] ;  /* 0x00007180ff0577ac */ /* 0x000e6e0008000800 */
[----:B------:R-:W0:Y:S02]  /*0040*/  LDC R5, c[0x0][0x360] ;  /* 0x0000d800ff057b82 */ /* 0x000e240000000800 */
[----:B0-----:R-:W-:-:S05]  /*0050*/  IMAD R5, R5, UR4, R0 ;  /* 0x0000000405057c24 */ /* 0x001fca000f8e0200 */
[----:B-1----:R-:W-:-:S13]  /*0060*/  ISETP.GE.AND P0, PT, R5, UR5, PT ;  /* 0x0000000505007c0c */ /* 0x002fda000bf06270 */
[----:B------:R-:W-:Y:S05]  /*0070*/  @P0 EXIT ;  /* 0x000000000000094d */ /* 0x000fea0003800000 */
[----:B------:R-:W0:Y:S01]  /*0080*/  LDC.64 R2, c[0x0][0x380] ;  /* 0x0000e000ff027b82 */ /* 0x000e220000000a00 */
[----:B------:R-:W1:Y:S01]  /*0090*/  LDCU.64 UR4, c[0x0][0x358] ;  /* 0x00006b00ff0477ac */ /* 0x000e620008000a00 */
[----:B------:R-:W2:Y:S01]  /*00a0*/  LDCU UR6, c[0x0][0x388] ;  /* 0x00007100ff0677ac */ /* 0x000ea20008000800 */
[----:B0-----:R-:W-:-:S05]  /*00b0*/  IMAD.WIDE R2, R5, 0x4, R2 ;  /* 0x0000000405027825 */ /* 0x001fca00078e0202 */
[----:B-1----:R-:W2:Y:S02]  /*00c0*/  LDG.E R0, desc[UR4][R2.64] ;  /* 0x0000000402007981 */ /* 0x002ea4000c1e1900 */
[----:B--2---:R-:W-:-:S05]  /*00d0*/  FMUL R5, R0, UR6 ;  /* 0x0000000600057c20 */ /* 0x004fca0008400000 */
[----:B------:R-:W-:Y:S01]  /*00e0*/  STG.E desc[UR4][R2.64], R5 ;  /* 0x0000000502007986 */ /* 0x000fe2000c101904 */
[----:B------:R-:W-:Y:S05]  /*00f0*/  EXIT ;  /* 0x000000000000794d */ /* 0x000fea0003800000 */
.L_x_19:
        /* <DEDUP_REMOVED lines=16> */
.L_x_51:


//--------------------- .text._Z12scale_kernelPK6float2PS_iiff --------------------------
	.section	.text._Z12scale_kernelPK6float2PS_iiff,"ax",@progbits
	.align	128
        .global         _Z12scale_kernelPK6float2PS_iiff
        .type           _Z12scale_kernelPK6float2PS_iiff,@function
        .size           _Z12scale_kernelPK6float2PS_iiff,(.L_x_48 - _Z12scale_kernelPK6float2PS_iiff)
        .other          _Z12scale_kernelPK6float2PS_iiff,@"STO_CUDA_ENTRY STV_DEFAULT"
_Z12scale_kernelPK6float2PS_iiff:
.text._Z12scale_kernelPK6float2PS_iiff:
[----:B------:R-:W-:Y:S01]  /*0000*/  LDC R1, c[0x0][0x37c] ;  /* 0x0000df00ff017b82 */ /* 0x000fe20000000800 */
[----:B------:R-:W0:Y:S07]  /*0010*/  S2R R5, SR_TID.Y ;  /* 0x0000000000057919 */ /* 0x000e2e0000002200 */
[----:B------:R-:W1:Y:S01]  /*0020*/  LDC R6, c[0x0][0x360] ;  /* 0x0000d800ff067b82 */ /* 0x000e620000000800 */
[----:B------:R-:W2:Y:S01]  /*0030*/  LDCU.64 UR8, c[0x0][0x390] ;  /* 0x00007200ff0877ac */ /* 0x000ea20008000a00 */
[----:B------:R-:W1:Y:S06]  /*0040*/  S2R R3, SR_TID.X ;  /* 0x0000000000037919 */ /* 0x000e6c0000002100 */
[----:B------:R-:W0:Y:S08]  /*0050*/  S2UR UR6, SR_CTAID.Y ;  /* 0x00000000000679c3 */ /* 0x000e300000002600 */
[----:B------:R-:W0:Y:S01]  /*0060*/  LDC R0, c[0x0][0x364] ;  /* 0x0000d900ff007b82 */ /* 0x000e220000000800 */
[----:B--2---:R-:W-:-:S04]  /*0070*/  ULEA.HI UR4, UR8, UR8, URZ, 0x1 ;  /* 0x0000000808047291 */ /* 0x004fc8000f8f08ff */
[----:B------:R-:W-:-:S03]  /*0080*/  USHF.R.S32.HI UR4, URZ, 0x1, UR4 ;  /* 0x00000001ff047899 */ /* 0x000fc60008011404 */
[----:B------:R-:W1:Y:S01]  /*0090*/  S2UR UR5, SR_CTAID.X ;  /* 0x00000000000579c3 */ /* 0x000e620000002500 */
[----:B0-----:R-:W-:-:S05]  /*00a0*/  IMAD R0, R0, UR6, R5 ;  /* 0x0000000600007c24 */ /* 0x001fca000f8e0205 */
[----:B------:R-:W-:Y:S01]  /*00b0*/  ISETP.GE.AND P0, PT, R0, UR9, PT ;  /* 0x0000000900007c0c */ /* 0x000fe2000bf06270 */
[----:B-1----:R-:W-:-:S05]  /*00c0*/  IMAD R6, R6, UR5, R3 ;  /* 0x0000000506067c24 */ /* 0x002fca000f8e0203 */
[----:B------:R-:W-:-:S13]  /*00d0*/  ISETP.GT.OR P0, PT, R6, UR4, P0 ;  /* 0x0000000406007c0c */ /* 0x000fda0008704670 */
[----:B------:R-:W-:Y:S05]  /*00e0*/  @P0 EXIT ;  /* 0x000000000000094d */ /* 0x000fea0003800000 */
[----:B------:R-:W0:Y:S01]  /*00f0*/  LDCU UR5, c[0x0][0x398] ;  /* 0x00007300ff0577ac */ /* 0x000e220008000800 */
[----:B------:R-:W-:Y:S01]  /*0100*/  I2FP.F32.S32 R2, UR8 ;  /* 0x0000000800027c45 */ /* 0x000fe20008201400 */
[----:B------:R-:W-:Y:S01]  /*0110*/  IMAD.MOV.U32 R8, RZ, RZ, 0x1 ;  /* 0x00000001ff087424 */ /* 0x000fe200078e00ff */
[----:B------:R-:W-:Y:S01]  /*0120*/  BSSY.RECONVERGENT B0, `(.L_x_20) ;  /* 0x000001c000007945 */ /* 0x000fe20003800200 */
[----:B------:R-:W-:Y:S01]  /*0130*/  UMOV UR6, 0x54442d18 ;  /* 0x54442d1800067882 */ /* 0x000fe20000000000 */
[----:B------:R-:W-:Y:S01]  /*0140*/  UMOV UR7, 0x401921fb ;  /* 0x401921fb00077882 */ /* 0x000fe20000000000 */
[----:B0-----:R-:W-:-:S06]  /*0150*/  FMUL R4, R2, UR5 ;  /* 0x0000000502047c20 */ /* 0x001fcc0008400000 */
[----:B------:R-:W0:Y:S08]  /*0160*/  F2F.F64.F32 R4, R4 ;  /* 0x0000000400047310 */ /* 0x000e300000201800 */
[----:B0-----:R-:W0:Y:S02]  /*0170*/  MUFU.RCP64H R9, R5 ;  /* 0x0000000500097308 */ /* 0x001e240000001800 */
[----:B0-----:R-:W-:-:S08]  /*0180*/  DFMA R2, -R4, R8, 1 ;  /* 0x3ff000000402742b */ /* 0x001fd00000000108 */
[----:B------:R-:W-:Y:S02]  /*0190*/  DFMA R10, R2, R2, R2 ;  /* 0x00000002020a722b */ /* 0x000fe40000000002 */
[----:B------:R-:W0:Y:S06]  /*01a0*/  I2F.F64 R2, R6 ;  /* 0x0000000600027312 */ /* 0x000e2c0000201c00 */
[----:B------:R-:W-:-:S08]  /*01b0*/  DFMA R10, R8, R10, R8 ;  /* 0x0000000a080a722b */ /* 0x000fd00000000008 */
[----:B------:R-:W-:Y:S02]  /*01c0*/  DFMA R12, -R4, R10, 1 ;  /* 0x3ff00000040c742b */ /* 0x000fe4000000010a */
[----:B0-----:R-:W-:-:S06]  /*01d0*/  DMUL R8, R2, UR6 ;  /* 0x0000000602087c28 */ /* 0x001fcc0008000000 */
[----:B------:R-:W-:-:S04]  /*01e0*/  DFMA R12, R10, R12, R10 ;  /* 0x0000000c0a0c722b */ /* 0x000fc8000000000a */
[----:B------:R-:W-:-:S04]  /*01f0*/  FSETP.GEU.AND P1, PT, |R9|, 6.5827683646048100446e-37, PT ;  /* 0x036000000900780b */ /* 0x000fc80003f2e200 */
[----:B------:R-:W-:-:S08]  /*0200*/  DMUL R2, R8, R12 ;  /* 0x0000000c08027228 */ /* 0x000fd00000000000 */
[----:B------:R-:W-:-:S08]  /*0210*/  DFMA R10, -R4, R2, R8 ;  /* 0x00000002040a722b */ /* 0x000fd00000000108 */
[----:B------:R-:W-:-:S10]  /*0220*/  DFMA R2, R12, R10, R2 ;  /* 0x0000000a0c02722b */ /* 0x000fd40000000002 */
[----:B------:R-:W-:-:S05]  /*0230*/  FFMA R7, RZ, R5, R3 ;  /* 0x00000005ff077223 */ /* 0x000fca0000000003 */
[----:B------:R-:W-:Y:S01]  /*0240*/  FSETP.GT.AND P0, PT, |R7|, 1.469367938527859385e-39, PT ;  /* 0x001000000700780b */ /* 0x000fe20003f04200 */
[----:B------:R-:W-:-:S04]  /*0250*/  IMAD R7, R0, UR4, R0 ;  /* 0x0000000400077c24 */ /* 0x000fc8000f8e0200 */
[----:B------:R-:W-:-:S08]  /*0260*/  IMAD.IADD R6, R6, 0x1, R7 ;  /* 0x0000000106067824 */ /* 0x000fd000078e0207 */
[----:B------:R-:W-:Y:S05]  /*0270*/  @P0 BRA P1, `(.L_x_21) ;  /* 0x0000000000180947 */ /* 0x000fea0000800000 */
[----:B------:R-:W-:Y:S01]  /*0280*/  IMAD.MOV.U32 R10, RZ, RZ, R8 ;  /* 0x000000ffff0a7224 */ /* 0x000fe200078e0008 */
[----:B------:R-:W-:Y:S01]  /*0290*/  MOV R12, 0x2e0 ;  /* 0x000002e0000c7802 */ /* 0x000fe20000000f00 */
[----:B------:R-:W-:Y:S02]  /*02a0*/  IMAD.MOV.U32 R11, RZ, RZ, R9 ;  /* 0x000000ffff0b7224 */ /* 0x000fe400078e0009 */
[----:B------:R-:W-:Y:S02]  /*02b0*/  IMAD.MOV.U32 R8, RZ, RZ, R4 ;  /* 0x000000ffff087224 */ /* 0x000fe400078e0004 */
[----:B------:R-:W-:-:S07]  /*02c0*/  IMAD.MOV.U32 R9, RZ, RZ, R5 ;  /* 0x000000ffff097224 */ /* 0x000fce00078e0005 */
[----:B------:R-:W-:Y:S05]  /*02d0*/  CALL.REL.NOINC `($__internal_1_$__cuda_sm20_div_rn_f64_full) ;  /* 0x0000000400447944 */ /* 0x000fea0003c00000 */
.L_x_21:
[----:B------:R-:W-:Y:S05]  /*02e0*/  BSYNC.RECONVERGENT B0 ;  /* 0x0000000000007941 */ /* 0x000fea0003800200 */
.L_x_20:
[----:B------:R-:W0:Y:S01]  /*02f0*/  LDC R12, c[0x0][0x394] ;  /* 0x0000e500ff0c7b82 */ /* 0x000e220000000800 */
[----:B------:R-:W1:Y:S01]  /*0300*/  LDCU UR4, c[0x0][0x39c] ;  /* 0x00007380ff0477ac */ /* 0x000e620008000800 */
[----:B------:R-:W-:Y:S01]  /*0310*/  IMAD.MOV.U32 R10, RZ, RZ, 0x1 ;  /* 0x00000001ff0a7424 */ /* 0x000fe200078e00ff */
[----:B------:R-:W-:Y:S01]  /*0320*/  BSSY.RECONVERGENT B0, `(.L_x_22) ;  /* 0x000001e000007945 */ /* 0x000fe20003800200 */
[----:B------:R-:W-:Y:S01]  /*0330*/  UMOV UR5, 0x401921fb ;  /* 0x401921fb00057882 */ /* 0x000fe20000000000 */
[----:B0-----:R-:W-:Y:S02]  /*0340*/  I2FP.F32.U32 R4, R12 ;  /* 0x0000000c00047245 */ /* 0x001fe40000201000 */
[----:B------:R-:W-:-:S03]  /*0350*/  SHF.R.U32.HI R7, RZ, 0x1, R12 ;  /* 0x00000001ff077819 */ /* 0x000fc6000001160c */
[----:B-1----:R-:W-:Y:S01]  /*0360*/  FMUL R8, R4, UR4 ;  /* 0x0000000404087c20 */ /* 0x002fe20008400000 */
[----:B------:R-:W-:Y:S01]  /*0370*/  ISETP.GT.U32.AND P0, PT, R0, R7, PT ;  /* 0x000000070000720c */ /* 0x000fe20003f04070 */
[----:B------:R-:W-:-:S03]  /*0380*/  UMOV UR4, 0x54442d18 ;  /* 0x54442d1800047882 */ /* 0x000fc60000000000 */
[----:B------:R-:W-:Y:S01]  /*0390*/  SEL R7, R12, RZ, P0 ;  /* 0x000000ff0c077207 */ /* 0x000fe20000000000 */
[----:B------:R-:W0:Y:S04]  /*03a0*/  F2F.F64.F32 R8, R8 ;  /* 0x0000000800087310 */ /* 0x000e280000201800 */
[----:B------:R-:W-:-:S04]  /*03b0*/  IMAD.IADD R7, R0, 0x1, -R7 ;  /* 0x0000000100077824 */ /* 0x000fc800078e0a07 */
[----:B------:R-:W-:Y:S08]  /*03c0*/  F2F.F32.F64 R0, R2 ;  /* 0x0000000200007310 */ /* 0x000ff00000301000 */
        /* <DEDUP_REMOVED lines=13> */
[----:B------:R-:W-:-:S13]  /*04a0*/  FSETP.GT.AND P0, PT, |R12|, 1.469367938527859385e-39, PT ;  /* 0x001000000c00780b */ /* 0x000fda0003f04200 */
[----:B------:R-:W-:Y:S05]  /*04b0*/  @P0 BRA P1, `(.L_x_23) ;  /* 0x0000000000100947 */ /* 0x000fea0000800000 */
[----:B------:R-:W-:-:S07]  /*04c0*/  MOV R12, 0x4e0 ;  /* 0x000004e0000c7802 */ /* 0x000fce0000000f00 */
[----:B------:R-:W-:Y:S05]  /*04d0*/  CALL.REL.NOINC `($__internal_1_$__cuda_sm20_div_rn_f64_full) ;  /* 0x0000000000c47944 */ /* 0x000fea0003c00000 */
[----:B------:R-:W-:Y:S02]  /*04e0*/  IMAD.MOV.U32 R4, RZ, RZ, R2 ;  /* 0x000000ffff047224 */ /* 0x000fe400078e0002 */
[----:B------:R-:W-:-:S07]  /*04f0*/  IMAD.MOV.U32 R5, RZ, RZ, R3 ;  /* 0x000000ffff057224 */ /* 0x000fce00078e0003 */
.L_x_23:
[----:B------:R-:W-:Y:S05]  /*0500*/  BSYNC.RECONVERGENT B0 ;  /* 0x0000000000007941 */ /* 0x000fea0003800200 */
.L_x_22:
[----:B------:R-:W0:Y:S01]  /*0510*/  F2F.F32.F64 R4, R4 ;  /* 0x0000000400047310 */ /* 0x000e220000301000 */
[----:B------:R-:W1:Y:S01]  /*0520*/  LDCU.64 UR4, c[0x0][0x358] ;  /* 0x00006b00ff0477ac */ /* 0x000e620008000a00 */
[----:B0-----:R-:W-:-:S04]  /*0530*/  FMUL R7, R4, R4 ;  /* 0x0000000404077220 */ /* 0x001fc80000400000 */
[----:B------:R-:W-:-:S05]  /*0540*/  FFMA R7, R0, R0, R7 ;  /* 0x0000000000077223 */ /* 0x000fca0000000007 */
[----:B------:R-:W-:-:S13]  /*0550*/  FSETP.GT.AND P0, PT, R7, 9.9999998245167004418e-15, PT ;  /* 0x283424dc0700780b */ /* 0x000fda0003f04000 */
[----:B-1----:R-:W-:Y:S05]  /*0560*/  @!P0 BRA `(.L_x_24) ;  /* 0x0000000000908947 */ /* 0x002fea0003800000 */
[----:B------:R-:W0:Y:S02]  /*0570*/  LDC.64 R2, c[0x0][0x380] ;  /* 0x0000e000ff027b82 */ /* 0x000e240000000a00 */
[----:B0-----:R-:W-:-:S06]  /*0580*/  IMAD.WIDE R2, R6, 0x8, R2 ;  /* 0x0000000806027825 */ /* 0x001fcc00078e0202 */
[----:B------:R-:W2:Y:S01]  /*0590*/  LDG.E.64 R2, desc[UR4][R2.64] ;  /* 0x0000000402027981 */ /* 0x000ea2000c1e1b00 */
[----:B------:R-:W0:Y:S01]  /*05a0*/  MUFU.RCP R0, R7 ;  /* 0x0000000700007308 */ /* 0x000e220000001000 */
[----:B------:R-:W-:Y:S01]  /*05b0*/  BSSY.RECONVERGENT B0, `(.L_x_25) ;  /* 0x000000c000007945 */ /* 0x000fe20003800200 */
[----:B0-----:R-:W-:-:S04]  /*05c0*/  FFMA R5, -R7, R0, 1 ;  /* 0x3f80000007057423 */ /* 0x001fc80000000100 */
[----:B------:R-:W-:Y:S02]  /*05d0*/  FFMA R5, R0, R5, R0 ;  /* 0x0000000500057223 */ /* 0x000fe40000000000 */
[----:B--2---:R-:W0:Y:S02]  /*05e0*/  FCHK P0, R2, R7 ;  /* 0x0000000702007302 */ /* 0x004e240000000000 */
[----:B------:R-:W-:-:S04]  /*05f0*/  FFMA R4, R2, R5, RZ ;  /* 0x0000000502047223 */ /* 0x000fc800000000ff */
[----:B------:R-:W-:-:S04]  /*0600*/  FFMA R0, -R7, R4, R2 ;  /* 0x0000000407007223 */ /* 0x000fc80000000102 */
[----:B------:R-:W-:Y:S01]  /*0610*/  FFMA R4, R5, R0, R4 ;  /* 0x0000000005047223 */ /* 0x000fe20000000004 */
[----:B0-----:R-:W-:Y:S06]  /*0620*/  @!P0 BRA `(.L_x_26) ;  /* 0x0000000000108947 */ /* 0x001fec0003800000 */
[----:B------:R-:W-:Y:S01]  /*0630*/  IMAD.MOV.U32 R5, RZ, RZ, R7 ;  /* 0x000000ffff057224 */ /* 0x000fe200078e0007 */
[----:B------:R-:W-:-:S07]  /*0640*/  MOV R10, 0x660 ;  /* 0x00000660000a7802 */ /* 0x000fce0000000f00 */
[----:B------:R-:W-:Y:S05]  /*0650*/  CALL.REL.NOINC `($__internal_2_$__cuda_sm3x_div_rn_noftz_f32_slowpath) ;  /* 0x0000000400d87944 */ /* 0x000fea0003c00000 */
[----:B------:R-:W-:-:S07]  /*0660*/  IMAD.MOV.U32 R4, RZ, RZ, R0 ;  /* 0x000000ffff047224 */ /* 0x000fce00078e0000 */
.L_x_26:
[----:B------:R-:W-:Y:S05]  /*0670*/  BSYNC.RECONVERGENT B0 ;  /* 0x0000000000007941 */ /* 0x000fea0003800200 */
.L_x_25:
[----:B------:R-:W0:Y:S01]  /*0680*/  MUFU.RCP R0, R7 ;  /* 0x0000000700007308 */ /* 0x000e220000001000 */
[----:B------:R-:W1:Y:S01]  /*0690*/  LDC.64 R8, c[0x0][0x388] ;  /* 0x0000e200ff087b82 */ /* 0x000e620000000a00 */
[----:B------:R-:W-:Y:S06]  /*06a0*/  BSSY.RECONVERGENT B0, `(.L_x_27) ;  /* 0x000000e000007945 */ /* 0x000fec0003800200 */
[----:B------:R-:W2:Y:S01]  /*06b0*/  FCHK P0, R3, R7 ;  /* 0x0000000703007302 */ /* 0x000ea20000000000 */
[----:B0-----:R-:W-:-:S04]  /*06c0*/  FFMA R5, -R7, R0, 1 ;  /* 0x3f80000007057423 */ /* 0x001fc80000000100 */
[----:B------:R-:W-:-:S04]  /*06d0*/  FFMA R11, R0, R5, R0 ;  /* 0x00000005000b7223 */ /* 0x000fc80000000000 */
[----:B------:R-:W-:Y:S01]  /*06e0*/  FFMA R0, R3, R11, RZ ;  /* 0x0000000b03007223 */ /* 0x000fe200000000ff */
[----:B-1----:R-:W-:-:S04]  /*06f0*/  IMAD.WIDE R8, R6, 0x8, R8 ;  /* 0x0000000806087825 */ /* 0x002fc800078e0208 */
[----:B------:R-:W-:-:S04]  /*0700*/  FFMA R5, -R7, R0, R3 ;  /* 0x0000000007057223 */ /* 0x000fc80000000103 */
[----:B------:R-:W-:Y:S01]  /*0710*/  FFMA R5, R11, R5, R0 ;  /* 0x000000050b057223 */ /* 0x000fe20000000000 */
[----:B--2---:R-:W-:Y:S06]  /*0720*/  @!P0 BRA `(.L_x_28) ;  /* 0x0000000000148947 */ /* 0x004fec0003800000 */
[----:B------:R-:W-:Y:S01]  /*0730*/  IMAD.MOV.U32 R2, RZ, RZ, R3 ;  /* 0x000000ffff027224 */ /* 0x000fe200078e0003 */
[----:B------:R-:W-:Y:S01]  /*0740*/  MOV R10, 0x770 ;  /* 0x00000770000a7802 */ /* 0x000fe20000000f00 */
[----:B------:R-:W-:-:S07]  /*0750*/  IMAD.MOV.U32 R5, RZ, RZ, R7 ;  /* 0x000000ffff057224 */ /* 0x000fce00078e0007 */
[----:B------:R-:W-:Y:S05]  /*0760*/  CALL.REL.NOINC `($__internal_2_$__cuda_sm3x_div_rn_noftz_f32_slowpath) ;  /* 0x0000000400947944 */ /* 0x000fea0003c00000 */
[----:B------:R-:W-:-:S07]  /*0770*/  IMAD.MOV.U32 R5, RZ, RZ, R0 ;  /* 0x000000ffff057224 */ /* 0x000fce00078e0000 */
.L_x_28:
[----:B------:R-:W-:Y:S05]  /*0780*/  BSYNC.RECONVERGENT B0 ;  /* 0x0000000000007941 */ /* 0x000fea0003800200 */
.L_x_27:
[----:B------:R-:W-:Y:S01]  /*0790*/  STG.E.64 desc[UR4][R8.64], R4 ;  /* 0x0000000408007986 */ /* 0x000fe2000c101b04 */
[----:B------:R-:W-:Y:S05]  /*07a0*/  EXIT ;  /* 0x000000000000794d */ /* 0x000fea0003800000 */
.L_x_24:
[----:B------:R-:W0:Y:S02]  /*07b0*/  LDC.64 R2, c[0x0][0x388] ;  /* 0x0000e200ff027b82 */ /* 0x000e240000000a00 */
[----:B0-----:R-:W-:-:S05]  /*07c0*/  IMAD.WIDE R2, R6, 0x8, R2 ;  /* 0x0000000806027825 */ /* 0x001fca00078e0202 */
[----:B------:R-:W-:Y:S01]  /*07d0*/  STG.E.64 desc[UR4][R2.64], RZ ;  /* 0x000000ff02007986 */ /* 0x000fe2000c101b04 */
[----:B------:R-:W-:Y:S05]  /*07e0*/  EXIT ;  /* 0x000000000000794d */ /* 0x000fea0003800000 */
        .weak           $__internal_1_$__cuda_sm20_div_rn_f64_full
        .type           $__internal_1_$__cuda_sm20_div_rn_f64_full,@function
        .size           $__internal_1_$__cuda_sm20_div_rn_f64_full,($__internal_2_$__cuda_sm3x_div_rn_noftz_f32_slowpath - $__internal_1_$__cuda_sm20_div_rn_f64_full)
$__internal_1_$__cuda_sm20_div_rn_f64_full:
[C---:B------:R-:W-:Y:S01]  /*07f0*/  FSETP.GEU.AND P0, PT, |R9|.reuse, 1.469367938527859385e-39, PT ;  /* 0x001000000900780b */ /* 0x040fe20003f0e200 */
[----:B------:R-:W-:Y:S01]  /*0800*/  IMAD.MOV.U32 R14, RZ, RZ, 0x1 ;  /* 0x00000001ff0e7424 */ /* 0x000fe200078e00ff */
[----:B------:R-:W-:Y:S01]  /*0810*/  LOP3.LUT R4, R9, 0x800fffff, RZ, 0xc0, !PT ;  /* 0x800fffff09047812 */ /* 0x000fe200078ec0ff */
[----:B------:R-:W-:Y:S01]  /*0820*/  IMAD.MOV.U32 R13, RZ, RZ, 0x1ca00000 ;  /* 0x1ca00000ff0d7424 */ /* 0x000fe200078e00ff */
[C---:B------:R-:W-:Y:S01]  /*0830*/  FSETP.GEU.AND P2, PT, |R11|.reuse, 1.469367938527859385e-39, PT ;  /* 0x001000000b00780b */ /* 0x040fe20003f4e200 */
[----:B------:R-:W-:Y:S01]  /*0840*/  BSSY.RECONVERGENT B1, `(.L_x_29) ;  /* 0x0000053000017945 */ /* 0x000fe20003800200 */
[----:B------:R-:W-:Y:S01]  /*0850*/  LOP3.LUT R5, R4, 0x3ff00000, RZ, 0xfc, !PT ;  /* 0x3ff0000004057812 */ /* 0x000fe200078efcff */
[----:B------:R-:W-:Y:S01]  /*0860*/  IMAD.MOV.U32 R4, RZ, RZ, R8 ;  /* 0x000000ffff047224 */ /* 0x000fe200078e0008 */
[----:B------:R-:W-:Y:S02]  /*0870*/  LOP3.LUT R7, R11, 0x7ff00000, RZ, 0xc0, !PT ;  /* 0x7ff000000b077812 */ /* 0x000fe400078ec0ff */
[----:B------:R-:W-:-:S03]  /*0880*/  LOP3.LUT R18, R9, 0x7ff00000, RZ, 0xc0, !PT ;  /* 0x7ff0000009127812 */ /* 0x000fc600078ec0ff */
[----:B------:R-:W-:Y:S01]  /*0890*/  @!P0 DMUL R4, R8, 8.98846567431157953865e+307 ;  /* 0x7fe0000008048828 */ /* 0x000fe20000000000 */
[----:B------:R-:W-:-:S03]  /*08a0*/  ISETP.GE.U32.AND P1, PT, R7, R18, PT ;  /* 0x000000120700720c */ /* 0x000fc60003f26070 */
[----:B------:R-:W-:Y:S02]  /*08b0*/  @!P2 LOP3.LUT R16, R9, 0x7ff00000, RZ, 0xc0, !PT ;  /* 0x7ff000000910a812 */ /* 0x000fe400078ec0ff */
[----:B------:R-:W0:Y:S02]  /*08c0*/  MUFU.RCP64H R15, R5 ;  /* 0x00000005000f7308 */ /* 0x000e240000001800 */
[----:B------:R-:W-:-:S04]  /*08d0*/  @!P2 ISETP.GE.U32.AND P3, PT, R7, R16, PT ;  /* 0x000000100700a20c */ /* 0x000fc80003f66070 */
[----:B------:R-:W-:-:S04]  /*08e0*/  @!P2 SEL R17, R13, 0x63400000, !P3 ;  /* 0x634000000d11a807 */ /* 0x000fc80005800000 */
[----:B------:R-:W-:-:S04]  /*08f0*/  @!P2 LOP3.LUT R20, R17, 0x80000000, R11, 0xf8, !PT ;  /* 0x800000001114a812 */ /* 0x000fc800078ef80b */
[----:B------:R-:W-:Y:S01]  /*0900*/  @!P2 LOP3.LUT R21, R20, 0x100000, RZ, 0xfc, !PT ;  /* 0x001000001415a812 */ /* 0x000fe200078efcff */
[----:B------:R-:W-:Y:S01]  /*0910*/  @!P2 IMAD.MOV.U32 R20, RZ, RZ, RZ ;  /* 0x000000ffff14a224 */ /* 0x000fe200078e00ff */
[----:B0-----:R-:W-:-:S08]  /*0920*/  DFMA R2, R14, -R4, 1 ;  /* 0x3ff000000e02742b */ /* 0x001fd00000000804 */
[----:B------:R-:W-:-:S08]  /*0930*/  DFMA R2, R2, R2, R2 ;  /* 0x000000020202722b */ /* 0x000fd00000000002 */
[----:B------:R-:W-:Y:S01]  /*0940*/  DFMA R14, R14, R2, R14 ;  /* 0x000000020e0e722b */ /* 0x000fe2000000000e */
[----:B------:R-:W-:Y:S01]  /*0950*/  SEL R3, R13, 0x63400000, !P1 ;  /* 0x634000000d037807 */ /* 0x000fe20004800000 */
[----:B------:R-:W-:-:S03]  /*0960*/  IMAD.MOV.U32 R2, RZ, RZ, R10 ;  /* 0x000000ffff027224 */ /* 0x000fc600078e000a */
[----:B------:R-:W-:-:S03]  /*0970*/  LOP3.LUT R3, R3, 0x800fffff, R11, 0xf8, !PT ;  /* 0x800fffff03037812 */ /* 0x000fc600078ef80b */
[----:B------:R-:W-:-:S03]  /*0980*/  DFMA R16, R14, -R4, 1 ;  /* 0x3ff000000e10742b */ /* 0x000fc60000000804 */
[----:B------:R-:W-:Y:S01]  /*0990*/  @!P2 DFMA R2, R2, 2, -R20 ;  /* 0x400000000202a82b */ /* 0x000fe20000000814 */
[----:B------:R-:W-:-:S04]  /*09a0*/  IMAD.MOV.U32 R21, RZ, RZ, R7 ;  /* 0x000000ffff157224 */ /* 0x000fc800078e0007 */
[----:B------:R-:W-:Y:S01]  /*09b0*/  DFMA R14, R14, R16, R14 ;  /* 0x000000100e0e722b */ /* 0x000fe2000000000e */
[----:B------:R-:W-:Y:S01]  /*09c0*/  IMAD.MOV.U32 R20, RZ, RZ, R18 ;  /* 0x000000ffff147224 */ /* 0x000fe200078e0012 */
[----:B------:R-:W-:-:S03]  /*09d0*/  @!P0 LOP3.LUT R20, R5, 0x7ff00000, RZ, 0xc0, !PT ;  /* 0x7ff0000005148812 */ /* 0x000fc600078ec0ff */
[----:B------:R-:W-:Y:S02]  /*09e0*/  @!P2 LOP3.LUT R21, R3, 0x7ff00000, RZ, 0xc0, !PT ;  /* 0x7ff000000315a812 */ /* 0x000fe400078ec0ff */
[----:B------:R-:W-:Y:S01]  /*09f0*/  VIADD R23, R20, 0xffffffff ;  /* 0xffffffff14177836 */ /* 0x000fe20000000000 */
[----:B------:R-:W-:Y:S02]  /*0a00*/  DMUL R16, R14, R2 ;  /* 0x000000020e107228 */ /* 0x000fe40000000000 */
[----:B------:R-:W-:-:S05]  /*0a10*/  VIADD R22, R21, 0xffffffff ;  /* 0xffffffff15167836 */ /* 0x000fca0000000000 */
[----:B------:R-:W-:Y:S01]  /*0a20*/  ISETP.GT.U32.AND P0, PT, R22, 0x7feffffe, PT ;  /* 0x7feffffe1600780c */ /* 0x000fe20003f04070 */
[----:B------:R-:W-:-:S03]  /*0a30*/  DFMA R18, R16, -R4, R2 ;  /* 0x800000041012722b */ /* 0x000fc60000000002 */
[----:B------:R-:W-:-:S05]  /*0a40*/  ISETP.GT.U32.OR P0, PT, R23, 0x7feffffe, P0 ;  /* 0x7feffffe1700780c */ /* 0x000fca0000704470 */
[----:B------:R-:W-:-:S08]  /*0a50*/  DFMA R14, R14, R18, R16 ;  /* 0x000000120e0e722b */ /* 0x000fd00000000010 */
[----:B------:R-:W-:Y:S05]  /*0a60*/  @P0 BRA `(.L_x_30) ;  /* 0x00000000006c0947 */ /* 0x000fea0003800000 */
[----:B------:R-:W-:-:S04]  /*0a70*/  LOP3.LUT R16, R9, 0x7ff00000, RZ, 0xc0, !PT ;  /* 0x7ff0000009107812 */ /* 0x000fc800078ec0ff */
[CC--:B------:R-:W-:Y:S02]  /*0a80*/  VIADDMNMX R10, R7.reuse, -R16.reuse, 0xb9600000, !PT ;  /* 0xb9600000070a7446 */ /* 0x0c0fe40007800910 */
[----:B------:R-:W-:Y:S02]  /*0a90*/  ISETP.GE.U32.AND P0, PT, R7, R16, PT ;  /* 0x000000100700720c */ /* 0x000fe40003f06070 */
[----:B------:R-:W-:Y:S02]  /*0aa0*/  VIMNMX R10, PT, PT, R10, 0x46a00000, PT ;  /* 0x46a000000a0a7848 */ /* 0x000fe40003fe0100 */
[----:B------:R-:W-:-:S05]  /*0ab0*/  SEL R7, R13, 0x63400000, !P0 ;  /* 0x634000000d077807 */ /* 0x000fca0004000000 */
[----:B------:R-:W-:Y:S02]  /*0ac0*/  IMAD.IADD R7, R10, 0x1, -R7 ;  /* 0x000000010a077824 */ /* 0x000fe400078e0a07 */
[----:B------:R-:W-:Y:S02]  /*0ad0*/  IMAD.MOV.U32 R10, RZ, RZ, RZ ;  /* 0x000000ffff0a7224 */ /* 0x000fe400078e00ff */
[----:B------:R-:W-:-:S06]  /*0ae0*/  VIADD R11, R7, 0x7fe00000 ;  /* 0x7fe00000070b7836 */ /* 0x000fcc0000000000 */
[----:B------:R-:W-:-:S10]  /*0af0*/  DMUL R16, R14, R10 ;  /* 0x0000000a0e107228 */ /* 0x000fd40000000000 */
[----:B------:R-:W-:-:S13]  /*0b00*/  FSETP.GTU.AND P0, PT, |R17|, 1.469367938527859385e-39, PT ;  /* 0x001000001100780b */ /* 0x000fda0003f0c200 */
[----:B------:R-:W-:Y:S05]  /*0b10*/  @P0 BRA `(.L_x_31) ;  /* 0x0000000000940947 */ /* 0x000fea0003800000 */
[----:B------:R-:W-:Y:S01]  /*0b20*/  DFMA R2, R14, -R4, R2 ;  /* 0x800000040e02722b */ /* 0x000fe20000000002 */
[----:B------:R-:W-:-:S09]  /*0b30*/  IMAD.MOV.U32 R10, RZ, RZ, RZ ;  /* 0x000000ffff0a7224 */ /* 0x000fd200078e00ff */
[C---:B------:R-:W-:Y:S02]  /*0b40*/  FSETP.NEU.AND P0, PT, R3.reuse, RZ, PT ;  /* 0x000000ff0300720b */ /* 0x040fe40003f0d000 */
[----:B------:R-:W-:-:S04]  /*0b50*/  LOP3.LUT R9, R3, 0x80000000, R9, 0x48, !PT ;  /* 0x8000000003097812 */ /* 0x000fc800078e4809 */
[----:B------:R-:W-:-:S07]  /*0b60*/  LOP3.LUT R11, R9, R11, RZ, 0xfc, !PT ;  /* 0x0000000b090b7212 */ /* 0x000fce00078efcff */
[----:B------:R-:W-:Y:S05]  /*0b70*/  @!P0 BRA `(.L_x_31) ;  /* 0x00000000007c8947 */ /* 0x000fea0003800000 */
[----:B------:R-:W-:Y:S01]  /*0b80*/  IMAD.MOV R3, RZ, RZ, -R7 ;  /* 0x000000ffff037224 */ /* 0x000fe200078e0a07 */
[----:B------:R-:W-:Y:S01]  /*0b90*/  DMUL.RP R10, R14, R10 ;  /* 0x0000000a0e0a7228 */ /* 0x000fe20000008000 */
[----:B------:R-:W-:-:S06]  /*0ba0*/  IMAD.MOV.U32 R2, RZ, RZ, RZ ;  /* 0x000000ffff027224 */ /* 0x000fcc00078e00ff */
[----:B------:R-:W-:-:S03]  /*0bb0*/  DFMA R2, R16, -R2, R14 ;  /* 0x800000021002722b */ /* 0x000fc6000000000e */
[----:B------:R-:W-:-:S03]  /*0bc0*/  LOP3.LUT R9, R11, R9, RZ, 0x3c, !PT ;  /* 0x000000090b097212 */ /* 0x000fc600078e3cff */
[----:B------:R-:W-:-:S04]  /*0bd0*/  IADD3 R2, PT, PT, -R7, -0x43300000, RZ ;  /* 0xbcd0000007027810 */ /* 0x000fc80007ffe1ff */
[----:B------:R-:W-:-:S04]  /*0be0*/  FSETP.NEU.AND P0, PT, |R3|, R2, PT ;  /* 0x000000020300720b */ /* 0x000fc80003f0d200 */
[----:B------:R-:W-:Y:S02]  /*0bf0*/  FSEL R16, R10, R16, !P0 ;  /* 0x000000100a107208 */ /* 0x000fe40004000000 */
[----:B------:R-:W-:Y:S01]  /*0c00*/  FSEL R17, R9, R17, !P0 ;  /* 0x0000001109117208 */ /* 0x000fe20004000000 */
[----:B------:R-:W-:Y:S06]  /*0c10*/  BRA `(.L_x_31) ;  /* 0x0000000000547947 */ /* 0x000fec0003800000 */
.L_x_30:
[----:B------:R-:W-:-:S14]  /*0c20*/  DSETP.NAN.AND P0, PT, R10, R10, PT ;  /* 0x0000000a0a00722a */ /* 0x000fdc0003f08000 */
[----:B------:R-:W-:Y:S05]  /*0c30*/  @P0 BRA `(.L_x_32) ;  /* 0x0000000000440947 */ /* 0x000fea0003800000 */
[----:B------:R-:W-:-:S14]  /*0c40*/  DSETP.NAN.AND P0, PT, R8, R8, PT ;  /* 0x000000080800722a */ /* 0x000fdc0003f08000 */
[----:B------:R-:W-:Y:S05]  /*0c50*/  @P0 BRA `(.L_x_33) ;  /* 0x0000000000300947 */ /* 0x000fea0003800000 */
[----:B------:R-:W-:Y:S01]  /*0c60*/  ISETP.NE.AND P0, PT, R21, R20, PT ;  /* 0x000000141500720c */ /* 0x000fe20003f05270 */
[----:B------:R-:W-:Y:S02]  /*0c70*/  IMAD.MOV.U32 R16, RZ, RZ, 0x0 ;  /* 0x00000000ff107424 */ /* 0x000fe400078e00ff */
[----:B------:R-:W-:-:S10]  /*0c80*/  IMAD.MOV.U32 R17, RZ, RZ, -0x80000 ;  /* 0xfff80000ff117424 */ /* 0x000fd400078e00ff */
[----:B------:R-:W-:Y:S05]  /*0c90*/  @!P0 BRA `(.L_x_31) ;  /* 0x0000000000348947 */ /* 0x000fea0003800000 */
[----:B------:R-:W-:Y:S02]  /*0ca0*/  ISETP.NE.AND P0, PT, R21, 0x7ff00000, PT ;  /* 0x7ff000001500780c */ /* 0x000fe40003f05270 */
[----:B------:R-:W-:Y:S02]  /*0cb0*/  LOP3.LUT R17, R11, 0x80000000, R9, 0x48, !PT ;  /* 0x800000000b117812 */ /* 0x000fe400078e4809 */
[----:B------:R-:W-:-:S13]  /*0cc0*/  ISETP.EQ.OR P0, PT, R20, RZ, !P0 ;  /* 0x000000ff1400720c */ /* 0x000fda0004702670 */
[----:B------:R-:W-:Y:S01]  /*0cd0*/  @P0 LOP3.LUT R2, R17, 0x7ff00000, RZ, 0xfc, !PT ;  /* 0x7ff0000011020812 */ /* 0x000fe200078efcff */
[----:B------:R-:W-:Y:S02]  /*0ce0*/  @!P0 IMAD.MOV.U32 R16, RZ, RZ, RZ ;  /* 0x000000ffff108224 */ /* 0x000fe400078e00ff */
[----:B------:R-:W-:Y:S02]  /*0cf0*/  @P0 IMAD.MOV.U32 R16, RZ, RZ, RZ ;  /* 0x000000ffff100224 */ /* 0x000fe400078e00ff */
[----:B------:R-:W-:Y:S01]  /*0d00*/  @P0 IMAD.MOV.U32 R17, RZ, RZ, R2 ;  /* 0x000000ffff110224 */ /* 0x000fe200078e0002 */
[----:B------:R-:W-:Y:S06]  /*0d10*/  BRA `(.L_x_31) ;  /* 0x0000000000147947 */ /* 0x000fec0003800000 */
.L_x_33:
[----:B------:R-:W-:Y:S01]  /*0d20*/  LOP3.LUT R17, R9, 0x80000, RZ, 0xfc, !PT ;  /* 0x0008000009117812 */ /* 0x000fe200078efcff */
[----:B------:R-:W-:Y:S01]  /*0d30*/  IMAD.MOV.U32 R16, RZ, RZ, R8 ;  /* 0x000000ffff107224 */ /* 0x000fe200078e0008 */
[----:B------:R-:W-:Y:S06]  /*0d40*/  BRA `(.L_x_31) ;  /* 0x0000000000087947 */ /* 0x000fec0003800000 */
.L_x_32:
[----:B------:R-:W-:Y:S01]  /*0d50*/  LOP3.LUT R17, R11, 0x80000, RZ, 0xfc, !PT ;  /* 0x000800000b117812 */ /* 0x000fe200078efcff */
[----:B------:R-:W-:-:S07]  /*0d60*/  IMAD.MOV.U32 R16, RZ, RZ, R10 ;  /* 0x000000ffff107224 */ /* 0x000fce00078e000a */
.L_x_31:
[----:B------:R-:W-:Y:S05]  /*0d70*/  BSYNC.RECONVERGENT B1 ;  /* 0x0000000000017941 */ /* 0x000fea0003800200 */
.L_x_29:
[----:B------:R-:W-:Y:S02]  /*0d80*/  IMAD.MOV.U32 R13, RZ, RZ, 0x0 ;  /* 0x00000000ff0d7424 */ /* 0x000fe400078e00ff */
[----:B------:R-:W-:Y:S02]  /*0d90*/  IMAD.MOV.U32 R2, RZ, RZ, R16 ;  /* 0x000000ffff027224 */ /* 0x000fe400078e0010 */
[----:B------:R-:W-:Y:S01]  /*0da0*/  IMAD.MOV.U32 R3, RZ, RZ, R17 ;  /* 0x000000ffff037224 */ /* 0x000fe200078e0011 */
[----:B------:R-:W-:Y:S06]  /*0db0*/  RET.REL.NODEC R12 `(_Z12scale_kernelPK6float2PS_iiff) ;  /* 0xfffffff00c907950 */ /* 0x000fec0003c3ffff */
        .weak           $__internal_2_$__cuda_sm3x_div_rn_noftz_f32_slowpath
        .type           $__internal_2_$__cuda_sm3x_div_rn_noftz_f32_slowpath,@function
        .size           $__internal_2_$__cuda_sm3x_div_rn_noftz_f32_slowpath,(.L_x_48 - $__internal_2_$__cuda_sm3x_div_rn_noftz_f32_slowpath)
$__internal_2_$__cuda_sm3x_div_rn_noftz_f32_slowpath:
[----:B------:R-:W-:Y:S01]  /*0dc0*/  SHF.R.U32.HI R12, RZ, 0x17, R5 ;  /* 0x00000017ff0c7819 */ /* 0x000fe20000011605 */
[----:B------:R-:W-:Y:S01]  /*0dd0*/  BSSY.RECONVERGENT B1, `(.L_x_34) ;  /* 0x0000062000017945 */ /* 0x000fe20003800200 */
[----:B------:R-:W-:Y:S02]  /*0de0*/  SHF.R.U32.HI R0, RZ, 0x17, R2 ;  /* 0x00000017ff007819 */ /* 0x000fe40000011602 */
[----:B------:R-:W-:Y:S02]  /*0df0*/  LOP3.LUT R12, R12, 0xff, RZ, 0xc0, !PT ;  /* 0x000000ff0c0c7812 */ /* 0x000fe400078ec0ff */
[----:B------:R-:W-:-:S03]  /*0e00*/  LOP3.LUT R16, R0, 0xff, RZ, 0xc0, !PT ;  /* 0x000000ff00107812 */ /* 0x000fc600078ec0ff */
[----:B------:R-:W-:Y:S02]  /*0e10*/  VIADD R13, R12, 0xffffffff ;  /* 0xffffffff0c0d7836 */ /* 0x000fe40000000000 */
[----:B------:R-:W-:-:S03]  /*0e20*/  VIADD R0, R16, 0xffffffff ;  /* 0xffffffff10007836 */ /* 0x000fc60000000000 */
        /* <DEDUP_REMOVED lines=22> */
[----:B------:R-:W-:Y:S02]  /*0f90*/  @P0 IMAD.MOV.U32 R11, RZ, RZ, RZ ;  /* 0x000000ffff0b0224 */ /* 0x000fe400078e00ff */
[----:B------:R-:W-:Y:S01]  /*0fa0*/  @!P0 FFMA R2, R2, 1.84467440737095516160e+19, RZ ;  /* 0x5f80000002028823 */ /* 0x000fe200000000ff */
[----:B------:R-:W-:Y:S02]  /*0fb0*/  @!P0 IMAD.MOV.U32 R11, RZ, RZ, -0x40 ;  /* 0xffffffc0ff0b8424 */ /* 0x000fe400078e00ff */
[----:B------:R-:W-:Y:S02]  /*0fc0*/  @!P1 FFMA R5, R5, 1.84467440737095516160e+19, RZ ;  /* 0x5f80000005059823 */ /* 0x000fe400000000ff */
[----:B------:R-:W-:-:S07]  /*0fd0*/  @!P1 VIADD R11, R11, 0x40 ;  /* 0x000000400b0b9836 */ /* 0x000fce0000000000 */
.L_x_35:
[----:B------:R-:W-:Y:S01]  /*0fe0*/  LEA R0, R12, 0xc0800000, 0x17 ;  /* 0xc08000000c007811 */ /* 0x000fe200078eb8ff */
[----:B------:R-:W-:Y:S04]  /*0ff0*/  BSSY.RECONVERGENT B2, `(.L_x_40) ;  /* 0x0000036000027945 */ /* 0x000fe80003800200 */
[----:B------:R-:W-:Y:S02]  /*1000*/  IMAD.IADD R13, R5, 0x1, -R0 ;  /* 0x00000001050d7824 */ /* 0x000fe400078e0a00 */
[----:B------:R-:W-:Y:S02]  /*1010*/  VIADD R5, R16, 0xffffff81 ;  /* 0xffffff8110057836 */ /* 0x000fe40000000000 */
[----:B------:R-:W0:Y:S01]  /*1020*/  MUFU.RCP R14, R13 ;  /* 0x0000000d000e7308 */ /* 0x000e220000001000 */
[----:B------:R-:W-:Y:S01]  /*1030*/  FADD.FTZ R15, -R13, -RZ ;  /* 0x800000ff0d0f7221 */ /* 0x000fe20000010100 */
[C---:B------:R-:W-:Y:S01]  /*1040*/  IMAD R0, R5.reuse, -0x800000, R2 ;  /* 0xff80000005007824 */ /* 0x040fe200078e0202 */
[----:B------:R-:W-:-:S05]  /*1050*/  IADD3 R12, PT, PT, R5, 0x7f, -R12 ;  /* 0x0000007f050c7810 */ /* 0x000fca0007ffe80c */
[----:B------:R-:W-:Y:S02]  /*1060*/  IMAD.IADD R11, R12, 0x1, R11 ;  /* 0x000000010c0b7824 */ /* 0x000fe400078e020b */
[----:B0-----:R-:W-:-:S04]  /*1070*/  FFMA R17, R14, R15, 1 ;  /* 0x3f8000000e117423 */ /* 0x001fc8000000000f */
        /* <DEDUP_REMOVED lines=8> */
[----:B------:R-:W-:-:S04]  /*1100*/  IMAD.IADD R13, R2, 0x1, R11 ;  /* 0x00000001020d7824 */ /* 0x000fc800078e020b */
[----:B------:R-:W-:-:S05]  /*1110*/  VIADD R2, R13, 0xffffffff ;  /* 0xffffffff0d027836 */ /* 0x000fca0000000000 */
        /* <DEDUP_REMOVED lines=9> */
[-CC-:B------:R-:W-:Y:S01]  /*11b0*/  FFMA.RZ R2, R19, R15.reuse, R14.reuse ;  /* 0x0000000f13027223 */ /* 0x180fe2000000c00e */
[----:B------:R-:W-:Y:S02]  /*11c0*/  VIADD R12, R13, 0x20 ;  /* 0x000000200d0c7836 */ /* 0x000fe40000000000 */
[-CC-:B------:R-:W-:Y:S01]  /*11d0*/  FFMA.RM R5, R19, R15.reuse, R14.reuse ;  /* 0x0000000f13057223 */ /* 0x180fe2000000400e */
[----:B------:R-:W-:Y:S02]  /*11e0*/  ISETP.NE.AND P2, PT, R13, RZ, PT ;  /* 0x000000ff0d00720c */ /* 0x000fe40003f45270 */
[----:B------:R-:W-:Y:S01]  /*11f0*/  LOP3.LUT R11, R2, 0x7fffff, RZ, 0xc0, !PT ;  /* 0x007fffff020b7812 */ /* 0x000fe200078ec0ff */
[----:B------:R-:W-:Y:S01]  /*1200*/  FFMA.RP R2, R19, R15, R14 ;  /* 0x0000000f13027223 */ /* 0x000fe2000000800e */
[----:B------:R-:W-:Y:S01]  /*1210*/  ISETP.NE.AND P1, PT, R13, RZ, PT ;  /* 0x000000ff0d00720c */ /* 0x000fe20003f25270 */
[----:B------:R-:W-:Y:S01]  /*1220*/  IMAD.MOV R13, RZ, RZ, -R13 ;  /* 0x000000ffff0d7224 */ /* 0x000fe200078e0a0d */
[----:B------:R-:W-:-:S02]  /*1230*/  LOP3.LUT R11, R11, 0x800000, RZ, 0xfc, !PT ;  /* 0x008000000b0b7812 */ /* 0x000fc400078efcff */
[----:B------:R-:W-:Y:S02]  /*1240*/  FSETP.NEU.FTZ.AND P0, PT, R2, R5, PT ;  /* 0x000000050200720b */ /* 0x000fe40003f1d000 */
[----:B------:R-:W-:Y:S02]  /*1250*/  SHF.L.U32 R12, R11, R12, RZ ;  /* 0x0000000c0b0c7219 */ /* 0x000fe400000006ff */
[----:B------:R-:W-:Y:S02]  /*1260*/  SEL R2, R13, RZ, P2 ;  /* 0x000000ff0d027207 */ /* 0x000fe40001000000 */
[----:B------:R-:W-:Y:S02]  /*1270*/  ISETP.NE.AND P1, PT, R12, RZ, P1 ;  /* 0x000000ff0c00720c */ /* 0x000fe40000f25270 */
[----:B------:R-:W-:Y:S02]  /*1280*/  SHF.R.U32.HI R2, RZ, R2, R11 ;  /* 0x00000002ff027219 */ /* 0x000fe4000001160b */
[----:B------:R-:W-:-:S02]  /*1290*/  PLOP3.LUT P0, PT, P0, P1, PT, 0xf8, 0x8f ;  /* 0x00000000008f781c */ /* 0x000fc40000703f70 */
[----:B------:R-:W-:Y:S02]  /*12a0*/  SHF.R.U32.HI R12, RZ, 0x1, R2 ;  /* 0x00000001ff0c7819 */ /* 0x000fe40000011602 */
[----:B------:R-:W-:-:S04]  /*12b0*/  SEL R5, RZ, 0x1, !P0 ;  /* 0x00000001ff057807 */ /* 0x000fc80004000000 */
[----:B------:R-:W-:-:S04]  /*12c0*/  LOP3.LUT R5, R5, 0x1, R12, 0xf8, !PT ;  /* 0x0000000105057812 */ /* 0x000fc800078ef80c */
[----:B------:R-:W-:-:S05]  /*12d0*/  LOP3.LUT R5, R5, R2, RZ, 0xc0, !PT ;  /* 0x0000000205057212 */ /* 0x000fca00078ec0ff */
[----:B------:R-:W-:-:S05]  /*12e0*/  IMAD.IADD R5, R12, 0x1, R5 ;  /* 0x000000010c057824 */ /* 0x000fca00078e0205 */
[----:B------:R-:W-:Y:S01]  /*12f0*/  LOP3.LUT R0, R5, R0, RZ, 0xfc, !PT ;  /* 0x0000000005007212 */ /* 0x000fe200078efcff */
[----:B------:R-:W-:Y:S06]  /*1300*/  BRA `(.L_x_43) ;  /* 0x0000000000107947 */ /* 0x000fec0003800000 */
.L_x_42:
[----:B------:R-:W-:-:S04]  /*1310*/  LOP3.LUT R0, R0, 0x80000000, RZ, 0xc0, !PT ;  /* 0x8000000000007812 */ /* 0x000fc800078ec0ff */
[----:B------:R-:W-:Y:S01]  /*1320*/  LOP3.LUT R0, R0, 0x7f800000, RZ, 0xfc, !PT ;  /* 0x7f80000000007812 */ /* 0x000fe200078efcff */
[----:B------:R-:W-:Y:S06]  /*1330*/  BRA `(.L_x_43) ;  /* 0x0000000000047947 */ /* 0x000fec0003800000 */
.L_x_41:
[----:B------:R-:W-:-:S07]  /*1340*/  IMAD R0, R11, 0x800000, R0 ;  /* 0x008000000b007824 */ /* 0x000fce00078e0200 */
.L_x_43:
[----:B------:R-:W-:Y:S05]  /*1350*/  BSYNC.RECONVERGENT B2 ;  /* 0x0000000000027941 */ /* 0x000fea0003800200 */
.L_x_40:
[----:B------:R-:W-:Y:S05]  /*1360*/  BRA `(.L_x_44) ;  /* 0x0000000000207947 */ /* 0x000fea0003800000 */
.L_x_39:
[----:B------:R-:W-:-:S04]  /*1370*/  LOP3.LUT R0, R5, 0x80000000, R2, 0x48, !PT ;  /* 0x8000000005007812 */ /* 0x000fc800078e4802 */
[----:B------:R-:W-:Y:S01]  /*1380*/  LOP3.LUT R0, R0, 0x7f800000, RZ, 0xfc, !PT ;  /* 0x7f80000000007812 */ /* 0x000fe200078efcff */
[----:B------:R-:W-:Y:S06]  /*1390*/  BRA `(.L_x_44) ;  /* 0x0000000000147947 */ /* 0x000fec0003800000 */
.L_x_38:
[----:B------:R-:W-:Y:S01]  /*13a0*/  LOP3.LUT R0, R5, 0x80000000, R2, 0x48, !PT ;  /* 0x8000000005007812 */ /* 0x000fe200078e4802 */
[----:B------:R-:W-:Y:S06]  /*13b0*/  BRA `(.L_x_44) ;  /* 0x00000000000c7947 */ /* 0x000fec0003800000 */
.L_x_37:
[----:B------:R-:W0:Y:S01]  /*13c0*/  MUFU.RSQ R0, -QNAN ;  /* 0xffc0000000007908 */ /* 0x000e220000001400 */
[----:B------:R-:W-:Y:S05]  /*13d0*/  BRA `(.L_x_44) ;  /* 0x0000000000047947 */ /* 0x000fea0003800000 */
.L_x_36:
[----:B------:R-:W-:-:S07]  /*13e0*/  FADD.FTZ R0, R2, R5 ;  /* 0x0000000502007221 */ /* 0x000fce0000010000 */
.L_x_44:
[----:B------:R-:W-:Y:S05]  /*13f0*/  BSYNC.RECONVERGENT B1 ;  /* 0x0000000000017941 */ /* 0x000fea0003800200 */
.L_x_34:
[----:B------:R-:W-:-:S04]  /*1400*/  IMAD.MOV.U32 R11, RZ, RZ, 0x0 ;  /* 0x00000000ff0b7424 */ /* 0x000fc800078e00ff */
[----:B0-----:R-:W-:Y:S05]  /*1410*/  RET.REL.NODEC R10 `(_Z12scale_kernelPK6float2PS_iiff) ;  /* 0xffffffe80af87950 */ /* 0x001fea0003c3ffff */
.L_x_45:
        /* <DEDUP_REMOVED lines=14> */
.L_x_48:


//--------------------- .nv.shared._Z16l2_reduce_kernelPKfPfi --------------------------
	.section	.nv.shared._Z16l2_reduce_kernelPKfPfi,"aw",@nobits
	.sectionflags	@""
	.align	16
	.zero		1024


//--------------------- .nv.shared.reserved.0     --------------------------
	.section	.nv.shared.reserved.0,"aw",@nobits
	.weak		__nv_reservedSMEM_offset_0_alias
	.size		__nv_reservedSMEM_offset_0_alias, 0, 64
	.other		__nv_reservedSMEM_offset_0_alias,@"STO_CUDA_RESERVED_SHARED STV_DEFAULT"
__nv_reservedSMEM_offset_0_alias:
	.zero		0
	.zero		64


//--------------------- .nv.shared._Z23compute_residual_kernelPKfS0_Pfiiff --------------------------
	.section	.nv.shared._Z23compute_residual_kernelPKfS0_Pfiiff,"aw",@nobits
	.sectionflags	@""
	.align	16
	.zero		1024


//--------------------- .nv.shared._Z17scale_real_kernelPffi --------------------------
	.section	.nv.shared._Z17scale_real_kernelPffi,"aw",@nobits
	.sectionflags	@""
	.align	16
	.zero		1024


//--------------------- .nv.shared._Z12scale_kernelPK6float2PS_iiff --------------------------
	.section	.nv.shared._Z12scale_kernelPK6float2PS_iiff,"aw",@nobits
	.sectionflags	@""
	.align	16
	.zero		1024


//--------------------- .nv.constant0._Z16l2_reduce_kernelPKfPfi --------------------------
	.section	.nv.constant0._Z16l2_reduce_kernelPKfPfi,"a",@progbits
	.sectionflags	@""
	.align	4
.nv.constant0._Z16l2_reduce_kernelPKfPfi:
	.zero		916


//--------------------- .nv.constant0._Z23compute_residual_kernelPKfS0_Pfiiff --------------------------
	.section	.nv.constant0._Z23compute_residual_kernelPKfS0_Pfiiff,"a",@progbits
	.sectionflags	@""
	.align	4
.nv.constant0._Z23compute_residual_kernelPKfS0_Pfiiff:
	.zero		936


//--------------------- .nv.constant0._Z17scale_real_kernelPffi --------------------------
	.section	.nv.constant0._Z17scale_real_kernelPffi,"a",@progbits
	.sectionflags	@""
	.align	4
.nv.constant0._Z17scale_real_kernelPffi:
	.zero		912


//--------------------- .nv.constant0._Z12scale_kernelPK6float2PS_iiff --------------------------
	.section	.nv.constant0._Z12scale_kernelPK6float2PS_iiff,"a",@progbits
	.sectionflags	@""
	.align	4
.nv.constant0._Z12scale_kernelPK6float2PS_iiff:
	.zero		928


//--------------------- SYMBOLS --------------------------

	.type		.nv.reservedSmem.offset0,@object
	.size		.nv.reservedSmem.offset0,0x4
	.type		.nv.reservedSmem.cap,@object
	.size		.nv.reservedSmem.cap,0x4
